//
// Generated by NVIDIA NVVM Compiler
//
// Compiler Build ID: CL-36424714
// Cuda compilation tools, release 13.0, V13.0.88
// Based on NVVM 20.0.0
//

.version 9.0
.target sm_100
.address_size 64

	// .globl	K4

.visible .entry K4(
	.param .u64 .ptr .align 1 K4_param_0,
	.param .u64 .ptr .align 1 K4_param_1,
	.param .u64 .ptr .align 1 K4_param_2,
	.param .u64 .ptr .align 1 K4_param_3,
	.param .u64 .ptr .align 1 K4_param_4,
	.param .u64 .ptr .align 1 K4_param_5,
	.param .u64 .ptr .align 1 K4_param_6,
	.param .u64 .ptr .align 1 K4_param_7,
	.param .u64 .ptr .align 1 K4_param_8,
	.param .u32 K4_param_9,
	.param .u32 K4_param_10,
	.param .u32 K4_param_11,
	.param .u32 K4_param_12,
	.param .u32 K4_param_13
)
{
	.reg .pred 	%p<13>;
	.reg .b32 	%r<126>;
	.reg .b32 	%f<100>;
	.reg .b64 	%rd<146>;

	ld.param.u64 	%rd10, [K4_param_0];
	ld.param.u64 	%rd11, [K4_param_1];
	ld.param.u64 	%rd5, [K4_param_2];
	ld.param.u64 	%rd12, [K4_param_3];
	ld.param.u64 	%rd7, [K4_param_5];
	ld.param.u64 	%rd8, [K4_param_6];
	ld.param.u64 	%rd9, [K4_param_7];
	ld.param.u32 	%r24, [K4_param_9];
	ld.param.u32 	%r21, [K4_param_10];
	ld.param.u32 	%r22, [K4_param_11];
	ld.param.u32 	%r23, [K4_param_12];
	ld.param.u32 	%r25, [K4_param_13];
	cvta.to.global.u64 	%rd1, %rd10;
	cvta.to.global.u64 	%rd2, %rd11;
	cvta.to.global.u64 	%rd3, %rd12;
	mov.u32 	%r26, %ctaid.x;
	mov.u32 	%r1, %tid.x;
	div.u32 	%r27, %r1, %r23;
	mad.lo.s32 	%r2, %r25, %r26, %r27;
	setp.ge.s32 	%p1, %r2, %r24;
	@%p1 bra 	$L__BB0_16;
	mul.lo.s32 	%r3, %r22, %r21;
	mul.wide.s32 	%rd15, %r2, 4;
	add.s64 	%rd13, %rd7, %rd15;
	// begin inline asm
	ld.global.nc.s32 %r28, [%rd13];
	// end inline asm
	add.s64 	%rd14, %rd13, 4;
	// begin inline asm
	ld.global.nc.s32 %r29, [%rd14];
	// end inline asm
	rem.u32 	%r120, %r1, %r23;
	setp.ge.s32 	%p2, %r120, %r3;
	@%p2 bra 	$L__BB0_16;
	sub.s32 	%r30, %r29, %r28;
	and.b32  	%r7, %r30, 7;
	cvta.to.global.u64 	%rd4, %rd5;
$L__BB0_3:
	setp.ge.s32 	%p3, %r28, %r29;
	mul.hi.s32 	%r31, %r120, 715827883;
	shr.u32 	%r32, %r31, 31;
	shr.s32 	%r33, %r31, 4;
	add.s32 	%r9, %r33, %r32;
	mov.f32 	%f99, 0f00000000;
	@%p3 bra 	$L__BB0_15;
	sub.s32 	%r34, %r28, %r29;
	setp.gt.u32 	%p4, %r34, -8;
	mov.f32 	%f99, 0f00000000;
	mov.u32 	%r123, %r28;
	@%p4 bra 	$L__BB0_7;
	and.b32  	%r36, %r30, -8;
	neg.s32 	%r121, %r36;
	mov.f32 	%f99, 0f00000000;
	mov.u32 	%r123, %r28;
$L__BB0_6:
	.pragma "nounroll";
	mul.wide.s32 	%rd32, %r123, 4;
	add.s64 	%rd17, %rd8, %rd32;
	add.s64 	%rd16, %rd9, %rd32;
	// begin inline asm
	ld.global.nc.s32 %r37, [%rd16];
	// end inline asm
	// begin inline asm
	ld.global.nc.s32 %r38, [%rd17];
	// end inline asm
	mad.lo.s32 	%r53, %r37, 96, %r120;
	add.s32 	%r54, %r37, %r9;
	add.s32 	%r55, %r38, %r9;
	mul.wide.s32 	%rd33, %r54, 4;
	add.s64 	%rd34, %rd3, %rd33;
	ld.global.f32 	%f17, [%rd34];
	mul.wide.s32 	%rd35, %r53, 4;
	add.s64 	%rd36, %rd2, %rd35;
	ld.global.f32 	%f18, [%rd36];
	mul.f32 	%f19, %f17, %f18;
	mul.wide.s32 	%rd37, %r55, 4;
	add.s64 	%rd38, %rd1, %rd37;
	ld.global.f32 	%f20, [%rd38];
	fma.rn.f32 	%f21, %f19, %f20, %f99;
	add.s64 	%rd18, %rd16, 4;
	// begin inline asm
	ld.global.nc.s32 %r39, [%rd18];
	// end inline asm
	add.s64 	%rd19, %rd17, 4;
	// begin inline asm
	ld.global.nc.s32 %r40, [%rd19];
	// end inline asm
	mad.lo.s32 	%r56, %r39, 96, %r120;
	add.s32 	%r57, %r39, %r9;
	add.s32 	%r58, %r40, %r9;
	mul.wide.s32 	%rd39, %r57, 4;
	add.s64 	%rd40, %rd3, %rd39;
	ld.global.f32 	%f22, [%rd40];
	mul.wide.s32 	%rd41, %r56, 4;
	add.s64 	%rd42, %rd2, %rd41;
	ld.global.f32 	%f23, [%rd42];
	mul.f32 	%f24, %f22, %f23;
	mul.wide.s32 	%rd43, %r58, 4;
	add.s64 	%rd44, %rd1, %rd43;
	ld.global.f32 	%f25, [%rd44];
	fma.rn.f32 	%f26, %f24, %f25, %f21;
	add.s64 	%rd20, %rd16, 8;
	// begin inline asm
	ld.global.nc.s32 %r41, [%rd20];
	// end inline asm
	add.s64 	%rd21, %rd17, 8;
	// begin inline asm
	ld.global.nc.s32 %r42, [%rd21];
	// end inline asm
	mad.lo.s32 	%r59, %r41, 96, %r120;
	add.s32 	%r60, %r41, %r9;
	add.s32 	%r61, %r42, %r9;
	mul.wide.s32 	%rd45, %r60, 4;
	add.s64 	%rd46, %rd3, %rd45;
	ld.global.f32 	%f27, [%rd46];
	mul.wide.s32 	%rd47, %r59, 4;
	add.s64 	%rd48, %rd2, %rd47;
	ld.global.f32 	%f28, [%rd48];
	mul.f32 	%f29, %f27, %f28;
	mul.wide.s32 	%rd49, %r61, 4;
	add.s64 	%rd50, %rd1, %rd49;
	ld.global.f32 	%f30, [%rd50];
	fma.rn.f32 	%f31, %f29, %f30, %f26;
	add.s64 	%rd22, %rd16, 12;
	// begin inline asm
	ld.global.nc.s32 %r43, [%rd22];
	// end inline asm
	add.s64 	%rd23, %rd17, 12;
	// begin inline asm
	ld.global.nc.s32 %r44, [%rd23];
	// end inline asm
	mad.lo.s32 	%r62, %r43, 96, %r120;
	add.s32 	%r63, %r43, %r9;
	add.s32 	%r64, %r44, %r9;
	mul.wide.s32 	%rd51, %r63, 4;
	add.s64 	%rd52, %rd3, %rd51;
	ld.global.f32 	%f32, [%rd52];
	mul.wide.s32 	%rd53, %r62, 4;
	add.s64 	%rd54, %rd2, %rd53;
	ld.global.f32 	%f33, [%rd54];
	mul.f32 	%f34, %f32, %f33;
	mul.wide.s32 	%rd55, %r64, 4;
	add.s64 	%rd56, %rd1, %rd55;
	ld.global.f32 	%f35, [%rd56];
	fma.rn.f32 	%f36, %f34, %f35, %f31;
	add.s64 	%rd24, %rd16, 16;
	// begin inline asm
	ld.global.nc.s32 %r45, [%rd24];
	// end inline asm
	add.s64 	%rd25, %rd17, 16;
	// begin inline asm
	ld.global.nc.s32 %r46, [%rd25];
	// end inline asm
	mad.lo.s32 	%r65, %r45, 96, %r120;
	add.s32 	%r66, %r45, %r9;
	add.s32 	%r67, %r46, %r9;
	mul.wide.s32 	%rd57, %r66, 4;
	add.s64 	%rd58, %rd3, %rd57;
	ld.global.f32 	%f37, [%rd58];
	mul.wide.s32 	%rd59, %r65, 4;
	add.s64 	%rd60, %rd2, %rd59;
	ld.global.f32 	%f38, [%rd60];
	mul.f32 	%f39, %f37, %f38;
	mul.wide.s32 	%rd61, %r67, 4;
	add.s64 	%rd62, %rd1, %rd61;
	ld.global.f32 	%f40, [%rd62];
	fma.rn.f32 	%f41, %f39, %f40, %f36;
	add.s64 	%rd26, %rd16, 20;
	// begin inline asm
	ld.global.nc.s32 %r47, [%rd26];
	// end inline asm
	add.s64 	%rd27, %rd17, 20;
	// begin inline asm
	ld.global.nc.s32 %r48, [%rd27];
	// end inline asm
	mad.lo.s32 	%r68, %r47, 96, %r120;
	add.s32 	%r69, %r47, %r9;
	add.s32 	%r70, %r48, %r9;
	mul.wide.s32 	%rd63, %r69, 4;
	add.s64 	%rd64, %rd3, %rd63;
	ld.global.f32 	%f42, [%rd64];
	mul.wide.s32 	%rd65, %r68, 4;
	add.s64 	%rd66, %rd2, %rd65;
	ld.global.f32 	%f43, [%rd66];
	mul.f32 	%f44, %f42, %f43;
	mul.wide.s32 	%rd67, %r70, 4;
	add.s64 	%rd68, %rd1, %rd67;
	ld.global.f32 	%f45, [%rd68];
	fma.rn.f32 	%f46, %f44, %f45, %f41;
	add.s64 	%rd28, %rd16, 24;
	// begin inline asm
	ld.global.nc.s32 %r49, [%rd28];
	// end inline asm
	add.s64 	%rd29, %rd17, 24;
	// begin inline asm
	ld.global.nc.s32 %r50, [%rd29];
	// end inline asm
	mad.lo.s32 	%r71, %r49, 96, %r120;
	add.s32 	%r72, %r49, %r9;
	add.s32 	%r73, %r50, %r9;
	mul.wide.s32 	%rd69, %r72, 4;
	add.s64 	%rd70, %rd3, %rd69;
	ld.global.f32 	%f47, [%rd70];
	mul.wide.s32 	%rd71, %r71, 4;
	add.s64 	%rd72, %rd2, %rd71;
	ld.global.f32 	%f48, [%rd72];
	mul.f32 	%f49, %f47, %f48;
	mul.wide.s32 	%rd73, %r73, 4;
	add.s64 	%rd74, %rd1, %rd73;
	ld.global.f32 	%f50, [%rd74];
	fma.rn.f32 	%f51, %f49, %f50, %f46;
	add.s64 	%rd30, %rd16, 28;
	// begin inline asm
	ld.global.nc.s32 %r51, [%rd30];
	// end inline asm
	add.s64 	%rd31, %rd17, 28;
	// begin inline asm
	ld.global.nc.s32 %r52, [%rd31];
	// end inline asm
	mad.lo.s32 	%r74, %r51, 96, %r120;
	add.s32 	%r75, %r51, %r9;
	add.s32 	%r76, %r52, %r9;
	mul.wide.s32 	%rd75, %r75, 4;
	add.s64 	%rd76, %rd3, %rd75;
	ld.global.f32 	%f52, [%rd76];
	mul.wide.s32 	%rd77, %r74, 4;
	add.s64 	%rd78, %rd2, %rd77;
	ld.global.f32 	%f53, [%rd78];
	mul.f32 	%f54, %f52, %f53;
	mul.wide.s32 	%rd79, %r76, 4;
	add.s64 	%rd80, %rd1, %rd79;
	ld.global.f32 	%f55, [%rd80];
	fma.rn.f32 	%f99, %f54, %f55, %f51;
	add.s32 	%r123, %r123, 8;
	add.s32 	%r121, %r121, 8;
	setp.ne.s32 	%p5, %r121, 0;
	@%p5 bra 	$L__BB0_6;
$L__BB0_7:
	setp.eq.s32 	%p6, %r7, 0;
	@%p6 bra 	$L__BB0_15;
	add.s32 	%r77, %r7, -1;
	setp.lt.u32 	%p7, %r77, 3;
	@%p7 bra 	$L__BB0_10;
	mul.wide.s32 	%rd89, %r123, 4;
	add.s64 	%rd81, %rd9, %rd89;
	// begin inline asm
	ld.global.nc.s32 %r78, [%rd81];
	// end inline asm
	add.s64 	%rd82, %rd8, %rd89;
	// begin inline asm
	ld.global.nc.s32 %r79, [%rd82];
	// end inline asm
	mad.lo.s32 	%r86, %r78, 96, %r120;
	add.s32 	%r87, %r78, %r9;
	add.s32 	%r88, %r79, %r9;
	mul.wide.s32 	%rd90, %r87, 4;
	add.s64 	%rd91, %rd3, %rd90;
	ld.global.f32 	%f57, [%rd91];
	mul.wide.s32 	%rd92, %r86, 4;
	add.s64 	%rd93, %rd2, %rd92;
	ld.global.f32 	%f58, [%rd93];
	mul.f32 	%f59, %f57, %f58;
	mul.wide.s32 	%rd94, %r88, 4;
	add.s64 	%rd95, %rd1, %rd94;
	ld.global.f32 	%f60, [%rd95];
	fma.rn.f32 	%f61, %f59, %f60, %f99;
	add.s64 	%rd83, %rd81, 4;
	// begin inline asm
	ld.global.nc.s32 %r80, [%rd83];
	// end inline asm
	add.s64 	%rd84, %rd82, 4;
	// begin inline asm
	ld.global.nc.s32 %r81, [%rd84];
	// end inline asm
	mad.lo.s32 	%r89, %r80, 96, %r120;
	add.s32 	%r90, %r80, %r9;
	add.s32 	%r91, %r81, %r9;
	mul.wide.s32 	%rd96, %r90, 4;
	add.s64 	%rd97, %rd3, %rd96;
	ld.global.f32 	%f62, [%rd97];
	mul.wide.s32 	%rd98, %r89, 4;
	add.s64 	%rd99, %rd2, %rd98;
	ld.global.f32 	%f63, [%rd99];
	mul.f32 	%f64, %f62, %f63;
	mul.wide.s32 	%rd100, %r91, 4;
	add.s64 	%rd101, %rd1, %rd100;
	ld.global.f32 	%f65, [%rd101];
	fma.rn.f32 	%f66, %f64, %f65, %f61;
	add.s64 	%rd85, %rd81, 8;
	// begin inline asm
	ld.global.nc.s32 %r82, [%rd85];
	// end inline asm
	add.s64 	%rd86, %rd82, 8;
	// begin inline asm
	ld.global.nc.s32 %r83, [%rd86];
	// end inline asm
	mad.lo.s32 	%r92, %r82, 96, %r120;
	add.s32 	%r93, %r82, %r9;
	add.s32 	%r94, %r83, %r9;
	mul.wide.s32 	%rd102, %r93, 4;
	add.s64 	%rd103, %rd3, %rd102;
	ld.global.f32 	%f67, [%rd103];
	mul.wide.s32 	%rd104, %r92, 4;
	add.s64 	%rd105, %rd2, %rd104;
	ld.global.f32 	%f68, [%rd105];
	mul.f32 	%f69, %f67, %f68;
	mul.wide.s32 	%rd106, %r94, 4;
	add.s64 	%rd107, %rd1, %rd106;
	ld.global.f32 	%f70, [%rd107];
	fma.rn.f32 	%f71, %f69, %f70, %f66;
	add.s64 	%rd87, %rd81, 12;
	// begin inline asm
	ld.global.nc.s32 %r84, [%rd87];
	// end inline asm
	add.s64 	%rd88, %rd82, 12;
	// begin inline asm
	ld.global.nc.s32 %r85, [%rd88];
	// end inline asm
	mad.lo.s32 	%r95, %r84, 96, %r120;
	add.s32 	%r96, %r84, %r9;
	add.s32 	%r97, %r85, %r9;
	mul.wide.s32 	%rd108, %r96, 4;
	add.s64 	%rd109, %rd3, %rd108;
	ld.global.f32 	%f72, [%rd109];
	mul.wide.s32 	%rd110, %r95, 4;
	add.s64 	%rd111, %rd2, %rd110;
	ld.global.f32 	%f73, [%rd111];
	mul.f32 	%f74, %f72, %f73;
	mul.wide.s32 	%rd112, %r97, 4;
	add.s64 	%rd113, %rd1, %rd112;
	ld.global.f32 	%f75, [%rd113];
	fma.rn.f32 	%f99, %f74, %f75, %f71;
	add.s32 	%r123, %r123, 4;
$L__BB0_10:
	and.b32  	%r98, %r30, 3;
	setp.eq.s32 	%p8, %r98, 0;
	@%p8 bra 	$L__BB0_15;
	setp.eq.s32 	%p9, %r98, 1;
	@%p9 bra 	$L__BB0_13;
	mul.wide.s32 	%rd118, %r123, 4;
	add.s64 	%rd114, %rd9, %rd118;
	// begin inline asm
	ld.global.nc.s32 %r100, [%rd114];
	// end inline asm
	add.s64 	%rd115, %rd8, %rd118;
	// begin inline asm
	ld.global.nc.s32 %r101, [%rd115];
	// end inline asm
	mad.lo.s32 	%r104, %r100, 96, %r120;
	add.s32 	%r105, %r100, %r9;
	add.s32 	%r106, %r101, %r9;
	mul.wide.s32 	%rd119, %r105, 4;
	add.s64 	%rd120, %rd3, %rd119;
	ld.global.f32 	%f77, [%rd120];
	mul.wide.s32 	%rd121, %r104, 4;
	add.s64 	%rd122, %rd2, %rd121;
	ld.global.f32 	%f78, [%rd122];
	mul.f32 	%f79, %f77, %f78;
	mul.wide.s32 	%rd123, %r106, 4;
	add.s64 	%rd124, %rd1, %rd123;
	ld.global.f32 	%f80, [%rd124];
	fma.rn.f32 	%f81, %f79, %f80, %f99;
	add.s64 	%rd116, %rd114, 4;
	// begin inline asm
	ld.global.nc.s32 %r102, [%rd116];
	// end inline asm
	add.s64 	%rd117, %rd115, 4;
	// begin inline asm
	ld.global.nc.s32 %r103, [%rd117];
	// end inline asm
	mad.lo.s32 	%r107, %r102, 96, %r120;
	add.s32 	%r108, %r102, %r9;
	add.s32 	%r109, %r103, %r9;
	mul.wide.s32 	%rd125, %r108, 4;
	add.s64 	%rd126, %rd3, %rd125;
	ld.global.f32 	%f82, [%rd126];
	mul.wide.s32 	%rd127, %r107, 4;
	add.s64 	%rd128, %rd2, %rd127;
	ld.global.f32 	%f83, [%rd128];
	mul.f32 	%f84, %f82, %f83;
	mul.wide.s32 	%rd129, %r109, 4;
	add.s64 	%rd130, %rd1, %rd129;
	ld.global.f32 	%f85, [%rd130];
	fma.rn.f32 	%f99, %f84, %f85, %f81;
	add.s32 	%r123, %r123, 2;
$L__BB0_13:
	and.b32  	%r111, %r30, 1;
	setp.eq.b32 	%p10, %r111, 1;
	not.pred 	%p11, %p10;
	@%p11 bra 	$L__BB0_15;
	mul.wide.s32 	%rd133, %r123, 4;
	add.s64 	%rd131, %rd9, %rd133;
	// begin inline asm
	ld.global.nc.s32 %r112, [%rd131];
	// end inline asm
	add.s64 	%rd132, %rd8, %rd133;
	// begin inline asm
	ld.global.nc.s32 %r113, [%rd132];
	// end inline asm
	mad.lo.s32 	%r114, %r112, 96, %r120;
	add.s32 	%r115, %r112, %r9;
	add.s32 	%r116, %r113, %r9;
	mul.wide.s32 	%rd134, %r115, 4;
	add.s64 	%rd135, %rd3, %rd134;
	ld.global.f32 	%f86, [%rd135];
	mul.wide.s32 	%rd136, %r114, 4;
	add.s64 	%rd137, %rd2, %rd136;
	ld.global.f32 	%f87, [%rd137];
	mul.f32 	%f88, %f86, %f87;
	mul.wide.s32 	%rd138, %r116, 4;
	add.s64 	%rd139, %rd1, %rd138;
	ld.global.f32 	%f89, [%rd139];
	fma.rn.f32 	%f99, %f88, %f89, %f99;
$L__BB0_15:
	ld.param.u64 	%rd145, [K4_param_4];
	add.s32 	%r117, %r9, %r2;
	mul.wide.s32 	%rd140, %r117, 4;
	add.s64 	%rd141, %rd4, %rd140;
	ld.global.f32 	%f90, [%rd141];
	mul.f32 	%f91, %f99, %f90;
	mad.lo.s32 	%r118, %r2, 96, %r120;
	cvta.to.global.u64 	%rd142, %rd145;
	mul.wide.s32 	%rd143, %r118, 4;
	add.s64 	%rd144, %rd142, %rd143;
	st.global.f32 	[%rd144], %f91;
	mov.u32 	%r119, %ntid.x;
	add.s32 	%r120, %r120, %r119;
	setp.lt.s32 	%p12, %r120, %r3;
	@%p12 bra 	$L__BB0_3;
$L__BB0_16:
	ret;

}
	// .globl	K5
.visible .entry K5(
	.param .u64 .ptr .align 1 K5_param_0,
	.param .u64 .ptr .align 1 K5_param_1,
	.param .u64 .ptr .align 1 K5_param_2,
	.param .u64 .ptr .align 1 K5_param_3,
	.param .u64 .ptr .align 1 K5_param_4,
	.param .u64 .ptr .align 1 K5_param_5,
	.param .u64 .ptr .align 1 K5_param_6,
	.param .u64 .ptr .align 1 K5_param_7,
	.param .u64 .ptr .align 1 K5_param_8,
	.param .u32 K5_param_9,
	.param .u32 K5_param_10,
	.param .u32 K5_param_11,
	.param .u32 K5_param_12,
	.param .u32 K5_param_13
)
{
	.reg .pred 	%p<13>;
	.reg .b32 	%r<126>;
	.reg .b32 	%f<100>;
	.reg .b64 	%rd<146>;

	ld.param.u64 	%rd10, [K5_param_0];
	ld.param.u64 	%rd11, [K5_param_1];
	ld.param.u64 	%rd12, [K5_param_2];
	ld.param.u64 	%rd5, [K5_param_3];
	ld.param.u64 	%rd7, [K5_param_5];
	ld.param.u64 	%rd8, [K5_param_6];
	ld.param.u64 	%rd9, [K5_param_7];
	ld.param.u32 	%r24, [K5_param_9];
	ld.param.u32 	%r21, [K5_param_10];
	ld.param.u32 	%r22, [K5_param_11];
	ld.param.u32 	%r23, [K5_param_12];
	ld.param.u32 	%r25, [K5_param_13];
	cvta.to.global.u64 	%rd1, %rd11;
	cvta.to.global.u64 	%rd2, %rd12;
	cvta.to.global.u64 	%rd3, %rd10;
	mov.u32 	%r26, %ctaid.x;
	mov.u32 	%r1, %tid.x;
	div.u32 	%r27, %r1, %r23;
	mad.lo.s32 	%r2, %r25, %r26, %r27;
	setp.ge.s32 	%p1, %r2, %r24;
	@%p1 bra 	$L__BB1_16;
	mul.lo.s32 	%r3, %r22, %r21;
	mul.wide.s32 	%rd15, %r2, 4;
	add.s64 	%rd13, %rd7, %rd15;
	// begin inline asm
	ld.global.nc.s32 %r28, [%rd13];
	// end inline asm
	add.s64 	%rd14, %rd13, 4;
	// begin inline asm
	ld.global.nc.s32 %r29, [%rd14];
	// end inline asm
	rem.u32 	%r120, %r1, %r23;
	setp.ge.s32 	%p2, %r120, %r3;
	@%p2 bra 	$L__BB1_16;
	sub.s32 	%r30, %r29, %r28;
	and.b32  	%r7, %r30, 7;
	cvta.to.global.u64 	%rd4, %rd5;
$L__BB1_3:
	setp.ge.s32 	%p3, %r28, %r29;
	mul.hi.s32 	%r31, %r120, 715827883;
	shr.u32 	%r32, %r31, 31;
	shr.s32 	%r33, %r31, 4;
	add.s32 	%r9, %r33, %r32;
	mov.f32 	%f99, 0f00000000;
	@%p3 bra 	$L__BB1_15;
	sub.s32 	%r34, %r28, %r29;
	setp.gt.u32 	%p4, %r34, -8;
	mov.f32 	%f99, 0f00000000;
	mov.u32 	%r123, %r28;
	@%p4 bra 	$L__BB1_7;
	and.b32  	%r36, %r30, -8;
	neg.s32 	%r121, %r36;
	mov.f32 	%f99, 0f00000000;
	mov.u32 	%r123, %r28;
$L__BB1_6:
	.pragma "nounroll";
	mul.wide.s32 	%rd32, %r123, 4;
	add.s64 	%rd17, %rd8, %rd32;
	add.s64 	%rd16, %rd9, %rd32;
	// begin inline asm
	ld.global.nc.s32 %r37, [%rd16];
	// end inline asm
	// begin inline asm
	ld.global.nc.s32 %r38, [%rd17];
	// end inline asm
	mad.lo.s32 	%r53, %r37, 96, %r120;
	add.s32 	%r54, %r37, %r9;
	add.s32 	%r55, %r38, %r9;
	mul.wide.s32 	%rd33, %r53, 4;
	add.s64 	%rd34, %rd3, %rd33;
	ld.global.f32 	%f17, [%rd34];
	mul.wide.s32 	%rd35, %r54, 4;
	add.s64 	%rd36, %rd2, %rd35;
	ld.global.f32 	%f18, [%rd36];
	mul.f32 	%f19, %f17, %f18;
	mul.wide.s32 	%rd37, %r55, 4;
	add.s64 	%rd38, %rd1, %rd37;
	ld.global.f32 	%f20, [%rd38];
	fma.rn.f32 	%f21, %f19, %f20, %f99;
	add.s64 	%rd18, %rd16, 4;
	// begin inline asm
	ld.global.nc.s32 %r39, [%rd18];
	// end inline asm
	add.s64 	%rd19, %rd17, 4;
	// begin inline asm
	ld.global.nc.s32 %r40, [%rd19];
	// end inline asm
	mad.lo.s32 	%r56, %r39, 96, %r120;
	add.s32 	%r57, %r39, %r9;
	add.s32 	%r58, %r40, %r9;
	mul.wide.s32 	%rd39, %r56, 4;
	add.s64 	%rd40, %rd3, %rd39;
	ld.global.f32 	%f22, [%rd40];
	mul.wide.s32 	%rd41, %r57, 4;
	add.s64 	%rd42, %rd2, %rd41;
	ld.global.f32 	%f23, [%rd42];
	mul.f32 	%f24, %f22, %f23;
	mul.wide.s32 	%rd43, %r58, 4;
	add.s64 	%rd44, %rd1, %rd43;
	ld.global.f32 	%f25, [%rd44];
	fma.rn.f32 	%f26, %f24, %f25, %f21;
	add.s64 	%rd20, %rd16, 8;
	// begin inline asm
	ld.global.nc.s32 %r41, [%rd20];
	// end inline asm
	add.s64 	%rd21, %rd17, 8;
	// begin inline asm
	ld.global.nc.s32 %r42, [%rd21];
	// end inline asm
	mad.lo.s32 	%r59, %r41, 96, %r120;
	add.s32 	%r60, %r41, %r9;
	add.s32 	%r61, %r42, %r9;
	mul.wide.s32 	%rd45, %r59, 4;
	add.s64 	%rd46, %rd3, %rd45;
	ld.global.f32 	%f27, [%rd46];
	mul.wide.s32 	%rd47, %r60, 4;
	add.s64 	%rd48, %rd2, %rd47;
	ld.global.f32 	%f28, [%rd48];
	mul.f32 	%f29, %f27, %f28;
	mul.wide.s32 	%rd49, %r61, 4;
	add.s64 	%rd50, %rd1, %rd49;
	ld.global.f32 	%f30, [%rd50];
	fma.rn.f32 	%f31, %f29, %f30, %f26;
	add.s64 	%rd22, %rd16, 12;
	// begin inline asm
	ld.global.nc.s32 %r43, [%rd22];
	// end inline asm
	add.s64 	%rd23, %rd17, 12;
	// begin inline asm
	ld.global.nc.s32 %r44, [%rd23];
	// end inline asm
	mad.lo.s32 	%r62, %r43, 96, %r120;
	add.s32 	%r63, %r43, %r9;
	add.s32 	%r64, %r44, %r9;
	mul.wide.s32 	%rd51, %r62, 4;
	add.s64 	%rd52, %rd3, %rd51;
	ld.global.f32 	%f32, [%rd52];
	mul.wide.s32 	%rd53, %r63, 4;
	add.s64 	%rd54, %rd2, %rd53;
	ld.global.f32 	%f33, [%rd54];
	mul.f32 	%f34, %f32, %f33;
	mul.wide.s32 	%rd55, %r64, 4;
	add.s64 	%rd56, %rd1, %rd55;
	ld.global.f32 	%f35, [%rd56];
	fma.rn.f32 	%f36, %f34, %f35, %f31;
	add.s64 	%rd24, %rd16, 16;
	// begin inline asm
	ld.global.nc.s32 %r45, [%rd24];
	// end inline asm
	add.s64 	%rd25, %rd17, 16;
	// begin inline asm
	ld.global.nc.s32 %r46, [%rd25];
	// end inline asm
	mad.lo.s32 	%r65, %r45, 96, %r120;
	add.s32 	%r66, %r45, %r9;
	add.s32 	%r67, %r46, %r9;
	mul.wide.s32 	%rd57, %r65, 4;
	add.s64 	%rd58, %rd3, %rd57;
	ld.global.f32 	%f37, [%rd58];
	mul.wide.s32 	%rd59, %r66, 4;
	add.s64 	%rd60, %rd2, %rd59;
	ld.global.f32 	%f38, [%rd60];
	mul.f32 	%f39, %f37, %f38;
	mul.wide.s32 	%rd61, %r67, 4;
	add.s64 	%rd62, %rd1, %rd61;
	ld.global.f32 	%f40, [%rd62];
	fma.rn.f32 	%f41, %f39, %f40, %f36;
	add.s64 	%rd26, %rd16, 20;
	// begin inline asm
	ld.global.nc.s32 %r47, [%rd26];
	// end inline asm
	add.s64 	%rd27, %rd17, 20;
	// begin inline asm
	ld.global.nc.s32 %r48, [%rd27];
	// end inline asm
	mad.lo.s32 	%r68, %r47, 96, %r120;
	add.s32 	%r69, %r47, %r9;
	add.s32 	%r70, %r48, %r9;
	mul.wide.s32 	%rd63, %r68, 4;
	add.s64 	%rd64, %rd3, %rd63;
	ld.global.f32 	%f42, [%rd64];
	mul.wide.s32 	%rd65, %r69, 4;
	add.s64 	%rd66, %rd2, %rd65;
	ld.global.f32 	%f43, [%rd66];
	mul.f32 	%f44, %f42, %f43;
	mul.wide.s32 	%rd67, %r70, 4;
	add.s64 	%rd68, %rd1, %rd67;
	ld.global.f32 	%f45, [%rd68];
	fma.rn.f32 	%f46, %f44, %f45, %f41;
	add.s64 	%rd28, %rd16, 24;
	// begin inline asm
	ld.global.nc.s32 %r49, [%rd28];
	// end inline asm
	add.s64 	%rd29, %rd17, 24;
	// begin inline asm
	ld.global.nc.s32 %r50, [%rd29];
	// end inline asm
	mad.lo.s32 	%r71, %r49, 96, %r120;
	add.s32 	%r72, %r49, %r9;
	add.s32 	%r73, %r50, %r9;
	mul.wide.s32 	%rd69, %r71, 4;
	add.s64 	%rd70, %rd3, %rd69;
	ld.global.f32 	%f47, [%rd70];
	mul.wide.s32 	%rd71, %r72, 4;
	add.s64 	%rd72, %rd2, %rd71;
	ld.global.f32 	%f48, [%rd72];
	mul.f32 	%f49, %f47, %f48;
	mul.wide.s32 	%rd73, %r73, 4;
	add.s64 	%rd74, %rd1, %rd73;
	ld.global.f32 	%f50, [%rd74];
	fma.rn.f32 	%f51, %f49, %f50, %f46;
	add.s64 	%rd30, %rd16, 28;
	// begin inline asm
	ld.global.nc.s32 %r51, [%rd30];
	// end inline asm
	add.s64 	%rd31, %rd17, 28;
	// begin inline asm
	ld.global.nc.s32 %r52, [%rd31];
	// end inline asm
	mad.lo.s32 	%r74, %r51, 96, %r120;
	add.s32 	%r75, %r51, %r9;
	add.s32 	%r76, %r52, %r9;
	mul.wide.s32 	%rd75, %r74, 4;
	add.s64 	%rd76, %rd3, %rd75;
	ld.global.f32 	%f52, [%rd76];
	mul.wide.s32 	%rd77, %r75, 4;
	add.s64 	%rd78, %rd2, %rd77;
	ld.global.f32 	%f53, [%rd78];
	mul.f32 	%f54, %f52, %f53;
	mul.wide.s32 	%rd79, %r76, 4;
	add.s64 	%rd80, %rd1, %rd79;
	ld.global.f32 	%f55, [%rd80];
	fma.rn.f32 	%f99, %f54, %f55, %f51;
	add.s32 	%r123, %r123, 8;
	add.s32 	%r121, %r121, 8;
	setp.ne.s32 	%p5, %r121, 0;
	@%p5 bra 	$L__BB1_6;
$L__BB1_7:
	setp.eq.s32 	%p6, %r7, 0;
	@%p6 bra 	$L__BB1_15;
	add.s32 	%r77, %r7, -1;
	setp.lt.u32 	%p7, %r77, 3;
	@%p7 bra 	$L__BB1_10;
	mul.wide.s32 	%rd89, %r123, 4;
	add.s64 	%rd81, %rd9, %rd89;
	// begin inline asm
	ld.global.nc.s32 %r78, [%rd81];
	// end inline asm
	add.s64 	%rd82, %rd8, %rd89;
	// begin inline asm
	ld.global.nc.s32 %r79, [%rd82];
	// end inline asm
	mad.lo.s32 	%r86, %r78, 96, %r120;
	add.s32 	%r87, %r78, %r9;
	add.s32 	%r88, %r79, %r9;
	mul.wide.s32 	%rd90, %r86, 4;
	add.s64 	%rd91, %rd3, %rd90;
	ld.global.f32 	%f57, [%rd91];
	mul.wide.s32 	%rd92, %r87, 4;
	add.s64 	%rd93, %rd2, %rd92;
	ld.global.f32 	%f58, [%rd93];
	mul.f32 	%f59, %f57, %f58;
	mul.wide.s32 	%rd94, %r88, 4;
	add.s64 	%rd95, %rd1, %rd94;
	ld.global.f32 	%f60, [%rd95];
	fma.rn.f32 	%f61, %f59, %f60, %f99;
	add.s64 	%rd83, %rd81, 4;
	// begin inline asm
	ld.global.nc.s32 %r80, [%rd83];
	// end inline asm
	add.s64 	%rd84, %rd82, 4;
	// begin inline asm
	ld.global.nc.s32 %r81, [%rd84];
	// end inline asm
	mad.lo.s32 	%r89, %r80, 96, %r120;
	add.s32 	%r90, %r80, %r9;
	add.s32 	%r91, %r81, %r9;
	mul.wide.s32 	%rd96, %r89, 4;
	add.s64 	%rd97, %rd3, %rd96;
	ld.global.f32 	%f62, [%rd97];
	mul.wide.s32 	%rd98, %r90, 4;
	add.s64 	%rd99, %rd2, %rd98;
	ld.global.f32 	%f63, [%rd99];
	mul.f32 	%f64, %f62, %f63;
	mul.wide.s32 	%rd100, %r91, 4;
	add.s64 	%rd101, %rd1, %rd100;
	ld.global.f32 	%f65, [%rd101];
	fma.rn.f32 	%f66, %f64, %f65, %f61;
	add.s64 	%rd85, %rd81, 8;
	// begin inline asm
	ld.global.nc.s32 %r82, [%rd85];
	// end inline asm
	add.s64 	%rd86, %rd82, 8;
	// begin inline asm
	ld.global.nc.s32 %r83, [%rd86];
	// end inline asm
	mad.lo.s32 	%r92, %r82, 96, %r120;
	add.s32 	%r93, %r82, %r9;
	add.s32 	%r94, %r83, %r9;
	mul.wide.s32 	%rd102, %r92, 4;
	add.s64 	%rd103, %rd3, %rd102;
	ld.global.f32 	%f67, [%rd103];
	mul.wide.s32 	%rd104, %r93, 4;
	add.s64 	%rd105, %rd2, %rd104;
	ld.global.f32 	%f68, [%rd105];
	mul.f32 	%f69, %f67, %f68;
	mul.wide.s32 	%rd106, %r94, 4;
	add.s64 	%rd107, %rd1, %rd106;
	ld.global.f32 	%f70, [%rd107];
	fma.rn.f32 	%f71, %f69, %f70, %f66;
	add.s64 	%rd87, %rd81, 12;
	// begin inline asm
	ld.global.nc.s32 %r84, [%rd87];
	// end inline asm
	add.s64 	%rd88, %rd82, 12;
	// begin inline asm
	ld.global.nc.s32 %r85, [%rd88];
	// end inline asm
	mad.lo.s32 	%r95, %r84, 96, %r120;
	add.s32 	%r96, %r84, %r9;
	add.s32 	%r97, %r85, %r9;
	mul.wide.s32 	%rd108, %r95, 4;
	add.s64 	%rd109, %rd3, %rd108;
	ld.global.f32 	%f72, [%rd109];
	mul.wide.s32 	%rd110, %r96, 4;
	add.s64 	%rd111, %rd2, %rd110;
	ld.global.f32 	%f73, [%rd111];
	mul.f32 	%f74, %f72, %f73;
	mul.wide.s32 	%rd112, %r97, 4;
	add.s64 	%rd113, %rd1, %rd112;
	ld.global.f32 	%f75, [%rd113];
	fma.rn.f32 	%f99, %f74, %f75, %f71;
	add.s32 	%r123, %r123, 4;
$L__BB1_10:
	and.b32  	%r98, %r30, 3;
	setp.eq.s32 	%p8, %r98, 0;
	@%p8 bra 	$L__BB1_15;
	setp.eq.s32 	%p9, %r98, 1;
	@%p9 bra 	$L__BB1_13;
	mul.wide.s32 	%rd118, %r123, 4;
	add.s64 	%rd114, %rd9, %rd118;
	// begin inline asm
	ld.global.nc.s32 %r100, [%rd114];
	// end inline asm
	add.s64 	%rd115, %rd8, %rd118;
	// begin inline asm
	ld.global.nc.s32 %r101, [%rd115];
	// end inline asm
	mad.lo.s32 	%r104, %r100, 96, %r120;
	add.s32 	%r105, %r100, %r9;
	add.s32 	%r106, %r101, %r9;
	mul.wide.s32 	%rd119, %r104, 4;
	add.s64 	%rd120, %rd3, %rd119;
	ld.global.f32 	%f77, [%rd120];
	mul.wide.s32 	%rd121, %r105, 4;
	add.s64 	%rd122, %rd2, %rd121;
	ld.global.f32 	%f78, [%rd122];
	mul.f32 	%f79, %f77, %f78;
	mul.wide.s32 	%rd123, %r106, 4;
	add.s64 	%rd124, %rd1, %rd123;
	ld.global.f32 	%f80, [%rd124];
	fma.rn.f32 	%f81, %f79, %f80, %f99;
	add.s64 	%rd116, %rd114, 4;
	// begin inline asm
	ld.global.nc.s32 %r102, [%rd116];
	// end inline asm
	add.s64 	%rd117, %rd115, 4;
	// begin inline asm
	ld.global.nc.s32 %r103, [%rd117];
	// end inline asm
	mad.lo.s32 	%r107, %r102, 96, %r120;
	add.s32 	%r108, %r102, %r9;
	add.s32 	%r109, %r103, %r9;
	mul.wide.s32 	%rd125, %r107, 4;
	add.s64 	%rd126, %rd3, %rd125;
	ld.global.f32 	%f82, [%rd126];
	mul.wide.s32 	%rd127, %r108, 4;
	add.s64 	%rd128, %rd2, %rd127;
	ld.global.f32 	%f83, [%rd128];
	mul.f32 	%f84, %f82, %f83;
	mul.wide.s32 	%rd129, %r109, 4;
	add.s64 	%rd130, %rd1, %rd129;
	ld.global.f32 	%f85, [%rd130];
	fma.rn.f32 	%f99, %f84, %f85, %f81;
	add.s32 	%r123, %r123, 2;
$L__BB1_13:
	and.b32  	%r111, %r30, 1;
	setp.eq.b32 	%p10, %r111, 1;
	not.pred 	%p11, %p10;
	@%p11 bra 	$L__BB1_15;
	mul.wide.s32 	%rd133, %r123, 4;
	add.s64 	%rd131, %rd9, %rd133;
	// begin inline asm
	ld.global.nc.s32 %r112, [%rd131];
	// end inline asm
	add.s64 	%rd132, %rd8, %rd133;
	// begin inline asm
	ld.global.nc.s32 %r113, [%rd132];
	// end inline asm
	mad.lo.s32 	%r114, %r112, 96, %r120;
	add.s32 	%r115, %r112, %r9;
	add.s32 	%r116, %r113, %r9;
	mul.wide.s32 	%rd134, %r114, 4;
	add.s64 	%rd135, %rd3, %rd134;
	ld.global.f32 	%f86, [%rd135];
	mul.wide.s32 	%rd136, %r115, 4;
	add.s64 	%rd137, %rd2, %rd136;
	ld.global.f32 	%f87, [%rd137];
	mul.f32 	%f88, %f86, %f87;
	mul.wide.s32 	%rd138, %r116, 4;
	add.s64 	%rd139, %rd1, %rd138;
	ld.global.f32 	%f89, [%rd139];
	fma.rn.f32 	%f99, %f88, %f89, %f99;
$L__BB1_15:
	ld.param.u64 	%rd145, [K5_param_4];
	add.s32 	%r117, %r9, %r2;
	mul.wide.s32 	%rd140, %r117, 4;
	add.s64 	%rd141, %rd4, %rd140;
	ld.global.f32 	%f90, [%rd141];
	mul.f32 	%f91, %f99, %f90;
	mad.lo.s32 	%r118, %r2, 96, %r120;
	cvta.to.global.u64 	%rd142, %rd145;
	mul.wide.s32 	%rd143, %r118, 4;
	add.s64 	%rd144, %rd142, %rd143;
	st.global.f32 	[%rd144], %f91;
	mov.u32 	%r119, %ntid.x;
	add.s32 	%r120, %r120, %r119;
	setp.lt.s32 	%p12, %r120, %r3;
	@%p12 bra 	$L__BB1_3;
$L__BB1_16:
	ret;

}


// ===== COMPILED SASS (sm_100) =====

	.target	sm_100

	.elftype	@"ET_EXEC"


//--------------------- .note.nv.tkinfo           --------------------------
	.section	.note.nv.tkinfo,"",@"SHT_NOTE"
	.sectionflags	@"SHF_NOTE_NV_TKINFO"
	.tkinfo
        /*0018*/ 	.word	0x00000002
        /*0030*/ 	.string	""
        /*0030*/ 	.string	"ptxas"
        /*0030*/ 	.string	"Cuda compilation tools, release 13.0, V13.0.88"
        /*0030*/ 	.string	"Build cuda_13.0.r13.0/compiler.36424714_0"
        /*0030*/ 	.string	"-arch sm_100 -m 64 "



//--------------------- .note.nv.cuinfo           --------------------------
	.section	.note.nv.cuinfo,"",@"SHT_NOTE"
	.sectionflags	@"SHF_NOTE_NV_CUINFO"
        /*0018*/ 	.short	0x0002
        /*001a*/ 	.short	0x0064
        /*001c*/ 	.short	0x0082
	.zero		2


//--------------------- .nv.info                  --------------------------
	.section	.nv.info,"",@"SHT_CUDA_INFO"
	.align	4


	//----- nvinfo : EIATTR_REGCOUNT
	.align		4
        /*0000*/ 	.byte	0x04, 0x2f
        /*0002*/ 	.short	(.L_1 - .L_0)
	.align		4
.L_0:
        /*0004*/ 	.word	index@(K4)
        /*0008*/ 	.word	0x00000020


	//----- nvinfo : EIATTR_FRAME_SIZE
	.align		4
.L_1:
        /*000c*/ 	.byte	0x04, 0x11
        /*000e*/ 	.short	(.L_3 - .L_2)
	.align		4
.L_2:
        /*0010*/ 	.word	index@(K4)
        /*0014*/ 	.word	0x00000000


	//----- nvinfo : EIATTR_REGCOUNT
	.align		4
.L_3:
        /*0018*/ 	.byte	0x04, 0x2f
        /*001a*/ 	.short	(.L_5 - .L_4)
	.align		4
.L_4:
        /*001c*/ 	.word	index@(K5)
        /*0020*/ 	.word	0x00000020


	//----- nvinfo : EIATTR_FRAME_SIZE
	.align		4
.L_5:
        /*0024*/ 	.byte	0x04, 0x11
        /*0026*/ 	.short	(.L_7 - .L_6)
	.align		4
.L_6:
        /*0028*/ 	.word	index@(K5)
        /*002c*/ 	.word	0x00000000


	//----- nvinfo : EIATTR_MIN_STACK_SIZE
	.align		4
.L_7:
        /*0030*/ 	.byte	0x04, 0x12
        /*0032*/ 	.short	(.L_9 - .L_8)
	.align		4
.L_8:
        /*0034*/ 	.word	index@(K5)
        /*0038*/ 	.word	0x00000000


	//----- nvinfo : EIATTR_MIN_STACK_SIZE
	.align		4
.L_9:
        /*003c*/ 	.byte	0x04, 0x12
        /*003e*/ 	.short	(.L_11 - .L_10)
	.align		4
.L_10:
        /*0040*/ 	.word	index@(K4)
        /*0044*/ 	.word	0x00000000
.L_11:


//--------------------- .nv.compat                --------------------------
	.section	.nv.compat,"",@"SHT_CUDA_COMPAT_INFO"
	.align	4
        /*0000*/ 	.byte	0x02, 0x09, 0x00, 0x00, 0x02, 0x02, 0x01, 0x00, 0x02, 0x05, 0x05, 0x00, 0x03, 0x07, 0x01, 0x01
        /*0010*/ 	.byte	0x02, 0x03, 0x00, 0x00, 0x02, 0x06, 0x01, 0x00, 0x04, 0x0b, 0x08, 0x00, 0x09, 0x00, 0x00, 0x00
        /*0020*/ 	.byte	0x00, 0x00, 0x00, 0x00


//--------------------- .nv.info.K5               --------------------------
	.section	.nv.info.K5,"",@"SHT_CUDA_INFO"
	.sectionflags	@""
	.align	4


	//----- nvinfo : EIATTR_CUDA_API_VERSION
	.align		4
        /*0000*/ 	.byte	0x04, 0x37
        /*0002*/ 	.short	(.L_13 - .L_12)
.L_12:
        /*0004*/ 	.word	0x00000082


	//----- nvinfo : EIATTR_KPARAM_INFO
	.align		4
.L_13:
        /*0008*/ 	.byte	0x04, 0x17
        /*000a*/ 	.short	(.L_15 - .L_14)
.L_14:
        /*000c*/ 	.word	0x00000000
        /*0010*/ 	.short	0x000d
        /*0012*/ 	.short	0x0058
        /*0014*/ 	.byte	0x00, 0xf0, 0x11, 0x00


	//----- nvinfo : EIATTR_KPARAM_INFO
	.align		4
.L_15:
        /*0018*/ 	.byte	0x04, 0x17
        /*001a*/ 	.short	(.L_17 - .L_16)
.L_16:
        /*001c*/ 	.word	0x00000000
        /*0020*/ 	.short	0x000c
        /*0022*/ 	.short	0x0054
        /*0024*/ 	.byte	0x00, 0xf0, 0x11, 0x00


	//----- nvinfo : EIATTR_KPARAM_INFO
	.align		4
.L_17:
        /*0028*/ 	.byte	0x04, 0x17
        /*002a*/ 	.short	(.L_19 - .L_18)
.L_18:
        /*002c*/ 	.word	0x00000000
        /*0030*/ 	.short	0x000b
        /*0032*/ 	.short	0x0050
        /*0034*/ 	.byte	0x00, 0xf0, 0x11, 0x00


	//----- nvinfo : EIATTR_KPARAM_INFO
	.align		4
.L_19:
        /*0038*/ 	.byte	0x04, 0x17
        /*003a*/ 	.short	(.L_21 - .L_20)
.L_20:
        /*003c*/ 	.word	0x00000000
        /*0040*/ 	.short	0x000a
        /*0042*/ 	.short	0x004c
        /*0044*/ 	.byte	0x00, 0xf0, 0x11, 0x00


	//----- nvinfo : EIATTR_KPARAM_INFO
	.align		4
.L_21:
        /*0048*/ 	.byte	0x04, 0x17
        /*004a*/ 	.short	(.L_23 - .L_22)
.L_22:
        /*004c*/ 	.word	0x00000000
        /*0050*/ 	.short	0x0009
        /*0052*/ 	.short	0x0048
        /*0054*/ 	.byte	0x00, 0xf0, 0x11, 0x00


	//----- nvinfo : EIATTR_KPARAM_INFO
	.align		4
.L_23:
        /*0058*/ 	.byte	0x04, 0x17
        /*005a*/ 	.short	(.L_25 - .L_24)
.L_24:
        /*005c*/ 	.word	0x00000000
        /*0060*/ 	.short	0x0008
        /*0062*/ 	.short	0x0040
        /*0064*/ 	.byte	0x00, 0xf5, 0x21, 0x00


	//----- nvinfo : EIATTR_KPARAM_INFO
	.align		4
.L_25:
        /*0068*/ 	.byte	0x04, 0x17
        /*006a*/ 	.short	(.L_27 - .L_26)
.L_26:
        /*006c*/ 	.word	0x00000000
        /*0070*/ 	.short	0x0007
        /*0072*/ 	.short	0x0038
        /*0074*/ 	.byte	0x00, 0xf5, 0x21, 0x00


	//----- nvinfo : EIATTR_KPARAM_INFO
	.align		4
.L_27:
        /*0078*/ 	.byte	0x04, 0x17
        /*007a*/ 	.short	(.L_29 - .L_28)
.L_28:
        /*007c*/ 	.word	0x00000000
        /*0080*/ 	.short	0x0006
        /*0082*/ 	.short	0x0030
        /*0084*/ 	.byte	0x00, 0xf5, 0x21, 0x00


	//----- nvinfo : EIATTR_KPARAM_INFO
	.align		4
.L_29:
        /*0088*/ 	.byte	0x04, 0x17
        /*008a*/ 	.short	(.L_31 - .L_30)
.L_30:
        /*008c*/ 	.word	0x00000000
        /*0090*/ 	.short	0x0005
        /*0092*/ 	.short	0x0028
        /*0094*/ 	.byte	0x00, 0xf5, 0x21, 0x00


	//----- nvinfo : EIATTR_KPARAM_INFO
	.align		4
.L_31:
        /*0098*/ 	.byte	0x04, 0x17
        /*009a*/ 	.short	(.L_33 - .L_32)
.L_32:
        /*009c*/ 	.word	0x00000000
        /*00a0*/ 	.short	0x0004
        /*00a2*/ 	.short	0x0020
        /*00a4*/ 	.byte	0x00, 0xf5, 0x21, 0x00


	//----- nvinfo : EIATTR_KPARAM_INFO
	.align		4
.L_33:
        /*00a8*/ 	.byte	0x04, 0x17
        /*00aa*/ 	.short	(.L_35 - .L_34)
.L_34:
        /*00ac*/ 	.word	0x00000000
        /*00b0*/ 	.short	0x0003
        /*00b2*/ 	.short	0x0018
        /*00b4*/ 	.byte	0x00, 0xf5, 0x21, 0x00


	//----- nvinfo : EIATTR_KPARAM_INFO
	.align		4
.L_35:
        /*00b8*/ 	.byte	0x04, 0x17
        /*00ba*/ 	.short	(.L_37 - .L_36)
.L_36:
        /*00bc*/ 	.word	0x00000000
        /*00c0*/ 	.short	0x0002
        /*00c2*/ 	.short	0x0010
        /*00c4*/ 	.byte	0x00, 0xf5, 0x21, 0x00


	//----- nvinfo : EIATTR_KPARAM_INFO
	.align		4
.L_37:
        /*00c8*/ 	.byte	0x04, 0x17
        /*00ca*/ 	.short	(.L_39 - .L_38)
.L_38:
        /*00cc*/ 	.word	0x00000000
        /*00d0*/ 	.short	0x0001
        /*00d2*/ 	.short	0x0008
        /*00d4*/ 	.byte	0x00, 0xf5, 0x21, 0x00


	//----- nvinfo : EIATTR_KPARAM_INFO
	.align		4
.L_39:
        /*00d8*/ 	.byte	0x04, 0x17
        /*00da*/ 	.short	(.L_41 - .L_40)
.L_40:
        /*00dc*/ 	.word	0x00000000
        /*00e0*/ 	.short	0x0000
        /*00e2*/ 	.short	0x0000
        /*00e4*/ 	.byte	0x00, 0xf5, 0x21, 0x00


	//----- nvinfo : EIATTR_SPARSE_MMA_MASK
	.align		4
.L_41:
        /*00e8*/ 	.byte	0x03, 0x50
        /*00ea*/ 	.short	0x0000


	//----- nvinfo : EIATTR_MAXREG_COUNT
	.align		4
        /*00ec*/ 	.byte	0x03, 0x1b
        /*00ee*/ 	.short	0x00ff


	//----- nvinfo : EIATTR_MERCURY_ISA_VERSION
	.align		4
        /*00f0*/ 	.byte	0x03, 0x5f
        /*00f2*/ 	.short	0x0101


	//----- nvinfo : EIATTR_VRC_CTA_INIT_COUNT
	.align		4
        /*00f4*/ 	.byte	0x02, 0x4a
	.zero		1
	.zero		1


	//----- nvinfo : EIATTR_EXIT_INSTR_OFFSETS
	.align		4
        /*00f8*/ 	.byte	0x04, 0x1c
        /*00fa*/ 	.short	(.L_43 - .L_42)


	//   ....[0]....
.L_42:
        /*00fc*/ 	.word	0x000001b0


	//   ....[1]....
        /*0100*/ 	.word	0x00000220


	//   ....[2]....
        /*0104*/ 	.word	0x000013f0


	//----- nvinfo : EIATTR_CRS_STACK_SIZE
	.align		4
.L_43:
        /*0108*/ 	.byte	0x04, 0x1e
        /*010a*/ 	.short	(.L_45 - .L_44)
.L_44:
        /*010c*/ 	.word	0x00000000


	//----- nvinfo : EIATTR_CBANK_PARAM_SIZE
	.align		4
.L_45:
        /*0110*/ 	.byte	0x03, 0x19
        /*0112*/ 	.short	0x005c


	//----- nvinfo : EIATTR_PARAM_CBANK
	.align		4
        /*0114*/ 	.byte	0x04, 0x0a
        /*0116*/ 	.short	(.L_47 - .L_46)
	.align		4
.L_46:
        /*0118*/ 	.word	index@(.nv.constant0.K5)
        /*011c*/ 	.short	0x0380
        /*011e*/ 	.short	0x005c


	//----- nvinfo : EIATTR_SW_WAR
	.align		4
.L_47:
        /*0120*/ 	.byte	0x04, 0x36
        /*0122*/ 	.short	(.L_49 - .L_48)
.L_48:
        /*0124*/ 	.word	0x00000008
.L_49:


//--------------------- .nv.info.K4               --------------------------
	.section	.nv.info.K4,"",@"SHT_CUDA_INFO"
	.sectionflags	@""
	.align	4


	//----- nvinfo : EIATTR_CUDA_API_VERSION
	.align		4
        /*0000*/ 	.byte	0x04, 0x37
        /*0002*/ 	.short	(.L_51 - .L_50)
.L_50:
        /*0004*/ 	.word	0x00000082


	//----- nvinfo : EIATTR_KPARAM_INFO
	.align		4
.L_51:
        /*0008*/ 	.byte	0x04, 0x17
        /*000a*/ 	.short	(.L_53 - .L_52)
.L_52:
        /*000c*/ 	.word	0x00000000
        /*0010*/ 	.short	0x000d
        /*0012*/ 	.short	0x0058
        /*0014*/ 	.byte	0x00, 0xf0, 0x11, 0x00


	//----- nvinfo : EIATTR_KPARAM_INFO
	.align		4
.L_53:
        /*0018*/ 	.byte	0x04, 0x17
        /*001a*/ 	.short	(.L_55 - .L_54)
.L_54:
        /*001c*/ 	.word	0x00000000
        /*0020*/ 	.short	0x000c
        /*0022*/ 	.short	0x0054
        /*0024*/ 	.byte	0x00, 0xf0, 0x11, 0x00


	//----- nvinfo : EIATTR_KPARAM_INFO
	.align		4
.L_55:
        /*0028*/ 	.byte	0x04, 0x17
        /*002a*/ 	.short	(.L_57 - .L_56)
.L_56:
        /*002c*/ 	.word	0x00000000
        /*0030*/ 	.short	0x000b
        /*0032*/ 	.short	0x0050
        /*0034*/ 	.byte	0x00, 0xf0, 0x11, 0x00


	//----- nvinfo : EIATTR_KPARAM_INFO
	.align		4
.L_57:
        /*0038*/ 	.byte	0x04, 0x17
        /*003a*/ 	.short	(.L_59 - .L_58)
.L_58:
        /*003c*/ 	.word	0x00000000
        /*0040*/ 	.short	0x000a
        /*0042*/ 	.short	0x004c
        /*0044*/ 	.byte	0x00, 0xf0, 0x11, 0x00


	//----- nvinfo : EIATTR_KPARAM_INFO
	.align		4
.L_59:
        /*0048*/ 	.byte	0x04, 0x17
        /*004a*/ 	.short	(.L_61 - .L_60)
.L_60:
        /*004c*/ 	.word	0x00000000
        /*0050*/ 	.short	0x0009
        /*0052*/ 	.short	0x0048
        /*0054*/ 	.byte	0x00, 0xf0, 0x11, 0x00


	//----- nvinfo : EIATTR_KPARAM_INFO
	.align		4
.L_61:
        /*0058*/ 	.byte	0x04, 0x17
        /*005a*/ 	.short	(.L_63 - .L_62)
.L_62:
        /*005c*/ 	.word	0x00000000
        /*0060*/ 	.short	0x0008
        /*0062*/ 	.short	0x0040
        /*0064*/ 	.byte	0x00, 0xf5, 0x21, 0x00


	//----- nvinfo : EIATTR_KPARAM_INFO
	.align		4
.L_63:
        /*0068*/ 	.byte	0x04, 0x17
        /*006a*/ 	.short	(.L_65 - .L_64)
.L_64:
        /*006c*/ 	.word	0x00000000
        /*0070*/ 	.short	0x0007
        /*0072*/ 	.short	0x0038
        /*0074*/ 	.byte	0x00, 0xf5, 0x21, 0x00


	//----- nvinfo : EIATTR_KPARAM_INFO
	.align		4
.L_65:
        /*0078*/ 	.byte	0x04, 0x17
        /*007a*/ 	.short	(.L_67 - .L_66)
.L_66:
        /*007c*/ 	.word	0x00000000
        /*0080*/ 	.short	0x0006
        /*0082*/ 	.short	0x0030
        /*0084*/ 	.byte	0x00, 0xf5, 0x21, 0x00


	//----- nvinfo : EIATTR_KPARAM_INFO
	.align		4
.L_67:
        /*0088*/ 	.byte	0x04, 0x17
        /*008a*/ 	.short	(.L_69 - .L_68)
.L_68:
        /*008c*/ 	.word	0x00000000
        /*0090*/ 	.short	0x0005
        /*0092*/ 	.short	0x0028
        /*0094*/ 	.byte	0x00, 0xf5, 0x21, 0x00


	//----- nvinfo : EIATTR_KPARAM_INFO
	.align		4
.L_69:
        /*0098*/ 	.byte	0x04, 0x17
        /*009a*/ 	.short	(.L_71 - .L_70)
.L_70:
        /*009c*/ 	.word	0x00000000
        /*00a0*/ 	.short	0x0004
        /*00a2*/ 	.short	0x0020
        /*00a4*/ 	.byte	0x00, 0xf5, 0x21, 0x00


	//----- nvinfo : EIATTR_KPARAM_INFO
	.align		4
.L_71:
        /*00a8*/ 	.byte	0x04, 0x17
        /*00aa*/ 	.short	(.L_73 - .L_72)
.L_72:
        /*00ac*/ 	.word	0x00000000
        /*00b0*/ 	.short	0x0003
        /*00b2*/ 	.short	0x0018
        /*00b4*/ 	.byte	0x00, 0xf5, 0x21, 0x00


	//----- nvinfo : EIATTR_KPARAM_INFO
	.align		4
.L_73:
        /*00b8*/ 	.byte	0x04, 0x17
        /*00ba*/ 	.short	(.L_75 - .L_74)
.L_74:
        /*00bc*/ 	.word	0x00000000
        /*00c0*/ 	.short	0x0002
        /*00c2*/ 	.short	0x0010
        /*00c4*/ 	.byte	0x00, 0xf5, 0x21, 0x00


	//----- nvinfo : EIATTR_KPARAM_INFO
	.align		4
.L_75:
        /*00c8*/ 	.byte	0x04, 0x17
        /*00ca*/ 	.short	(.L_77 - .L_76)
.L_76:
        /*00cc*/ 	.word	0x00000000
        /*00d0*/ 	.short	0x0001
        /*00d2*/ 	.short	0x0008
        /*00d4*/ 	.byte	0x00, 0xf5, 0x21, 0x00


	//----- nvinfo : EIATTR_KPARAM_INFO
	.align		4
.L_77:
        /*00d8*/ 	.byte	0x04, 0x17
        /*00da*/ 	.short	(.L_79 - .L_78)
.L_78:
        /*00dc*/ 	.word	0x00000000
        /*00e0*/ 	.short	0x0000
        /*00e2*/ 	.short	0x0000
        /*00e4*/ 	.byte	0x00, 0xf5, 0x21, 0x00


	//----- nvinfo : EIATTR_SPARSE_MMA_MASK
	.align		4
.L_79:
        /*00e8*/ 	.byte	0x03, 0x50
        /*00ea*/ 	.short	0x0000


	//----- nvinfo : EIATTR_MAXREG_COUNT
	.align		4
        /*00ec*/ 	.byte	0x03, 0x1b
        /*00ee*/ 	.short	0x00ff


	//----- nvinfo : EIATTR_MERCURY_ISA_VERSION
	.align		4
        /*00f0*/ 	.byte	0x03, 0x5f
        /*00f2*/ 	.short	0x0101


	//----- nvinfo : EIATTR_VRC_CTA_INIT_COUNT
	.align		4
        /*00f4*/ 	.byte	0x02, 0x4a
	.zero		1
	.zero		1


	//----- nvinfo : EIATTR_EXIT_INSTR_OFFSETS
	.align		4
        /*00f8*/ 	.byte	0x04, 0x1c
        /*00fa*/ 	.short	(.L_81 - .L_80)


	//   ....[0]....
.L_80:
        /*00fc*/ 	.word	0x000001b0


	//   ....[1]....
        /*0100*/ 	.word	0x00000220


	//   ....[2]....
        /*0104*/ 	.word	0x000013f0


	//----- nvinfo : EIATTR_CRS_STACK_SIZE
	.align		4
.L_81:
        /*0108*/ 	.byte	0x04, 0x1e
        /*010a*/ 	.short	(.L_83 - .L_82)
.L_82:
        /*010c*/ 	.word	0x00000000


	//----- nvinfo : EIATTR_CBANK_PARAM_SIZE
	.align		4
.L_83:
        /*0110*/ 	.byte	0x03, 0x19
        /*0112*/ 	.short	0x005c


	//----- nvinfo : EIATTR_PARAM_CBANK
	.align		4
        /*0114*/ 	.byte	0x04, 0x0a
        /*0116*/ 	.short	(.L_85 - .L_84)
	.align		4
.L_84:
        /*0118*/ 	.word	index@(.nv.constant0.K4)
        /*011c*/ 	.short	0x0380
        /*011e*/ 	.short	0x005c


	//----- nvinfo : EIATTR_SW_WAR
	.align		4
.L_85:
        /*0120*/ 	.byte	0x04, 0x36
        /*0122*/ 	.short	(.L_87 - .L_86)
.L_86:
        /*0124*/ 	.word	0x00000008
.L_87:


//--------------------- .nv.callgraph             --------------------------
	.section	.nv.callgraph,"",@"SHT_CUDA_CALLGRAPH"
	.align	4
	.sectionentsize	8
	.align		4
        /*0000*/ 	.word	0x00000000
	.align		4
        /*0004*/ 	.word	0xffffffff
	.align		4
        /*0008*/ 	.word	0x00000000
	.align		4
        /*000c*/ 	.word	0xfffffffe
	.align		4
        /*0010*/ 	.word	0x00000000
	.align		4
        /*0014*/ 	.word	0xfffffffd
	.align		4
        /*0018*/ 	.word	0x00000000
	.align		4
        /*001c*/ 	.word	0xfffffffc


//--------------------- .text.K5                  --------------------------
	.section	.text.K5,"ax",@progbits
	.align	128
        .global         K5
        .type           K5,@function
        .size           K5,(.L_x_22 - K5)
        .other          K5,@"STO_CUDA_ENTRY STV_DEFAULT"
K5:
.text.K5:
[----:B------:R-:W-:Y:S01]  /*0000*/  LDC R1, c[0x0][0x37c] ;  /* 0x0000df00ff017b82 */ /* 0x000fe20000000800 */
[----:B------:R-:W0:Y:S01]  /*0010*/  LDCU UR6, c[0x0][0x3d4] ;  /* 0x00007a80ff0677ac */ /* 0x000e220008000800 */
[----:B------:R-:W1:Y:S06]  /*0020*/  S2R R4, SR_TID.X ;  /* 0x0000000000047919 */ /* 0x000e6c0000002100 */
[----:B------:R-:W2:Y:S01]  /*0030*/  S2UR UR4, SR_CTAID.X ;  /* 0x00000000000479c3 */ /* 0x000ea20000002500 */
[----:B------:R-:W3:Y:S07]  /*0040*/  LDCU UR5, c[0x0][0x3c8] ;  /* 0x00007900ff0577ac */ /* 0x000eee0008000800 */
[----:B------:R-:W2:Y:S01]  /*0050*/  LDC R7, c[0x0][0x3d8] ;  /* 0x0000f600ff077b82 */ /* 0x000ea20000000800 */
[----:B0-----:R-:W0:Y:S08]  /*0060*/  I2F.U32.RP R0, UR6 ;  /* 0x0000000600007d06 */ /* 0x001e300008209000 */
[----:B0-----:R-:W0:Y:S02]  /*0070*/  MUFU.RCP R0, R0 ;  /* 0x0000000000007308 */ /* 0x001e240000001000 */
[----:B0-----:R-:W-:-:S06]  /*0080*/  IADD3 R2, PT, PT, R0, 0xffffffe, RZ ;  /* 0x0ffffffe00027810 */ /* 0x001fcc0007ffe0ff */
[----:B------:R0:W4:Y:S02]  /*0090*/  F2I.FTZ.U32.TRUNC.NTZ R3, R2 ;  /* 0x0000000200037305 */ /* 0x000124000021f000 */
[----:B0-----:R-:W-:Y:S01]  /*00a0*/  HFMA2 R2, -RZ, RZ, 0, 0 ;  /* 0x00000000ff027431 */ /* 0x001fe200000001ff */
[----:B----4-:R-:W-:-:S05]  /*00b0*/  IADD3 R5, PT, PT, RZ, -R3, RZ ;  /* 0x80000003ff057210 */ /* 0x010fca0007ffe0ff */
[----:B------:R-:W-:-:S04]  /*00c0*/  IMAD R5, R5, UR6, RZ ;  /* 0x0000000605057c24 */ /* 0x000fc8000f8e02ff */
[----:B------:R-:W-:-:S06]  /*00d0*/  IMAD.HI.U32 R3, R3, R5, R2 ;  /* 0x0000000503037227 */ /* 0x000fcc00078e0002 */
[----:B-1----:R-:W-:-:S05]  /*00e0*/  IMAD.HI.U32 R3, R3, R4, RZ ;  /* 0x0000000403037227 */ /* 0x002fca00078e00ff */
[----:B------:R-:W-:-:S05]  /*00f0*/  IADD3 R5, PT, PT, -R3, RZ, RZ ;  /* 0x000000ff03057210 */ /* 0x000fca0007ffe1ff */
[----:B------:R-:W-:Y:S01]  /*0100*/  IMAD R4, R5, UR6, R4 ;  /* 0x0000000605047c24 */ /* 0x000fe2000f8e0204 */
[----:B------:R-:W-:-:S04]  /*0110*/  LOP3.LUT R5, RZ, UR6, RZ, 0x33, !PT ;  /* 0x00000006ff057c12 */ /* 0x000fc8000f8e33ff */
[----:B------:R-:W-:-:S13]  /*0120*/  ISETP.GE.U32.AND P1, PT, R4, UR6, PT ;  /* 0x0000000604007c0c */ /* 0x000fda000bf26070 */
[----:B------:R-:W-:Y:S02]  /*0130*/  @P1 IADD3 R4, PT, PT, R4, -UR6, RZ ;  /* 0x8000000604041c10 */ /* 0x000fe4000fffe0ff */
[----:B------:R-:W-:Y:S02]  /*0140*/  @P1 IADD3 R3, PT, PT, R3, 0x1, RZ ;  /* 0x0000000103031810 */ /* 0x000fe40007ffe0ff */
[----:B------:R-:W-:Y:S02]  /*0150*/  ISETP.GE.U32.AND P0, PT, R4, UR6, PT ;  /* 0x0000000604007c0c */ /* 0x000fe4000bf06070 */
[----:B------:R-:W-:-:S11]  /*0160*/  ISETP.NE.U32.AND P1, PT, RZ, UR6, PT ;  /* 0x00000006ff007c0c */ /* 0x000fd6000bf25070 */
[----:B------:R-:W-:-:S04]  /*0170*/  @P0 IADD3 R3, PT, PT, R3, 0x1, RZ ;  /* 0x0000000103030810 */ /* 0x000fc80007ffe0ff */
[----:B------:R-:W-:-:S05]  /*0180*/  SEL R0, R5, R3, !P1 ;  /* 0x0000000305007207 */ /* 0x000fca0004800000 */
[----:B--2---:R-:W-:-:S05]  /*0190*/  IMAD R0, R7, UR4, R0 ;  /* 0x0000000407007c24 */ /* 0x004fca000f8e0200 */
[----:B---3--:R-:W-:-:S13]  /*01a0*/  ISETP.GE.AND P2, PT, R0, UR5, PT ;  /* 0x0000000500007c0c */ /* 0x008fda000bf46270 */
[----:B------:R-:W-:Y:S05]  /*01b0*/  @P2 EXIT ;  /* 0x000000000000294d */ /* 0x000fea0003800000 */
[----:B------:R-:W0:Y:S01]  /*01c0*/  LDCU UR4, c[0x0][0x3d0] ;  /* 0x00007a00ff0477ac */ /* 0x000e220008000800 */
[----:B------:R-:W-:Y:S01]  /*01d0*/  IADD3 R3, PT, PT, R4, -UR6, RZ ;  /* 0x8000000604037c10 */ /* 0x000fe2000fffe0ff */
[----:B------:R-:W0:Y:S03]  /*01e0*/  LDCU UR5, c[0x0][0x3cc] ;  /* 0x00007980ff0577ac */ /* 0x000e260008000800 */
[----:B------:R-:W-:Y:S01]  /*01f0*/  @P1 SEL R5, R3, R4, P0 ;  /* 0x0000000403051207 */ /* 0x000fe20000000000 */
[----:B0-----:R-:W-:-:S06]  /*0200*/  UIMAD UR4, UR4, UR5, URZ ;  /* 0x00000005040472a4 */ /* 0x001fcc000f8e02ff */
[----:B------:R-:W-:-:S13]  /*0210*/  ISETP.GE.AND P0, PT, R5, UR4, PT ;  /* 0x0000000405007c0c */ /* 0x000fda000bf06270 */
[----:B------:R-:W-:Y:S05]  /*0220*/  @P0 EXIT ;  /* 0x000000000000094d */ /* 0x000fea0003800000 */
[----:B------:R-:W0:Y:S01]  /*0230*/  LDC.64 R8, c[0x0][0x3a8] ;  /* 0x0000ea00ff087b82 */ /* 0x000e220000000a00 */
[----:B------:R-:W1:Y:S01]  /*0240*/  LDCU.64 UR6, c[0x0][0x358] ;  /* 0x00006b00ff0677ac */ /* 0x000e620008000a00 */
[----:B0-----:R-:W-:-:S05]  /*0250*/  IMAD.WIDE R8, R0, 0x4, R8 ;  /* 0x0000000400087825 */ /* 0x001fca00078e0208 */
[----:B-1----:R-:W2:Y:S04]  /*0260*/  LDG.E.CONSTANT R2, desc[UR6][R8.64] ;  /* 0x0000000608027981 */ /* 0x002ea8000c1e9900 */
[----:B------:R-:W2:Y:S02]  /*0270*/  LDG.E.CONSTANT R3, desc[UR6][R8.64+0x4] ;  /* 0x0000040608037981 */ /* 0x000ea4000c1e9900 */
[----:B--2---:R-:W-:-:S04]  /*0280*/  IADD3 R4, PT, PT, -R2, R3, RZ ;  /* 0x0000000302047210 */ /* 0x004fc80007ffe1ff */
[----:B------:R-:W-:-:S07]  /*0290*/  LOP3.LUT R6, R4, 0x7, RZ, 0xc0, !PT ;  /* 0x0000000704067812 */ /* 0x000fce00078ec0ff */
.L_x_9:
[----:B------:R-:W-:Y:S01]  /*02a0*/  ISETP.GE.AND P0, PT, R2, R3, PT ;  /* 0x000000030200720c */ /* 0x000fe20003f06270 */
[----:B------:R-:W-:Y:S01]  /*02b0*/  IMAD.HI R9, R5, 0x2aaaaaab, RZ ;  /* 0x2aaaaaab05097827 */ /* 0x000fe200078e02ff */
[----:B------:R-:W-:Y:S01]  /*02c0*/  BSSY.RECONVERGENT B0, `(.L_x_0) ;  /* 0x0000105000007945 */ /* 0x000fe20003800200 */
[----:B0-----:R-:W-:-:S03]  /*02d0*/  MOV R21, RZ ;  /* 0x000000ff00157202 */ /* 0x001fc60000000f00 */
[----:B------:R-:W-:-:S04]  /*02e0*/  SHF.R.U32.HI R8, RZ, 0x1f, R9 ;  /* 0x0000001fff087819 */ /* 0x000fc80000011609 */
[----:B------:R-:W-:-:S03]  /*02f0*/  LEA.HI.SX32 R9, R9, R8, 0x1c ;  /* 0x0000000809097211 */ /* 0x000fc600078fe2ff */
[----:B------:R-:W-:Y:S05]  /*0300*/  @P0 BRA `(.L_x_1) ;  /* 0x0000001000000947 */ /* 0x000fea0003800000 */
[----:B------:R-:W-:Y:S01]  /*0310*/  IADD3 R7, PT, PT, R2, -R3, RZ ;  /* 0x8000000302077210 */ /* 0x000fe20007ffe0ff */
[----:B------:R-:W-:Y:S01]  /*0320*/  BSSY.RECONVERGENT B1, `(.L_x_2) ;  /* 0x000007d000017945 */ /* 0x000fe20003800200 */
[----:B------:R-:W-:Y:S01]  /*0330*/  HFMA2 R21, -RZ, RZ, 0, 0 ;  /* 0x00000000ff157431 */ /* 0x000fe200000001ff */
[----:B------:R-:W-:Y:S02]  /*0340*/  ISETP.NE.AND P1, PT, R6, RZ, PT ;  /* 0x000000ff0600720c */ /* 0x000fe40003f25270 */
[----:B------:R-:W-:Y:S02]  /*0350*/  ISETP.GT.U32.AND P0, PT, R7, -0x8, PT ;  /* 0xfffffff80700780c */ /* 0x000fe40003f04070 */
[----:B------:R-:W-:-:S11]  /*0360*/  MOV R7, R2 ;  /* 0x0000000200077202 */ /* 0x000fd60000000f00 */
[----:B------:R-:W-:Y:S05]  /*0370*/  @P0 BRA `(.L_x_3) ;  /* 0x0000000400dc0947 */ /* 0x000fea0003800000 */
[----:B------:R-:W-:Y:S02]  /*0380*/  LOP3.LUT R8, R4, 0xfffffff8, RZ, 0xc0, !PT ;  /* 0xfffffff804087812 */ /* 0x000fe400078ec0ff */
[----:B------:R-:W-:Y:S02]  /*0390*/  MOV R21, RZ ;  /* 0x000000ff00157202 */ /* 0x000fe40000000f00 */
[----:B------:R-:W-:Y:S02]  /*03a0*/  MOV R7, R2 ;  /* 0x0000000200077202 */ /* 0x000fe40000000f00 */
[----:B------:R-:W-:-:S07]  /*03b0*/  IADD3 R8, PT, PT, -R8, RZ, RZ ;  /* 0x000000ff08087210 */ /* 0x000fce0007ffe1ff */
.L_x_4:
[----:B------:R-:W0:Y:S08]  /*03c0*/  LDC.64 R10, c[0x0][0x3b8] ;  /* 0x0000ee00ff0a7b82 */ /* 0x000e300000000a00 */
[----:B------:R-:W1:Y:S08]  /*03d0*/  LDC.64 R14, c[0x0][0x3b0] ;  /* 0x0000ec00ff0e7b82 */ /* 0x000e700000000a00 */
[----:B------:R-:W2:Y:S01]  /*03e0*/  LDC.64 R16, c[0x0][0x380] ;  /* 0x0000e000ff107b82 */ /* 0x000ea20000000a00 */
[----:B0-----:R-:W-:-:S07]  /*03f0*/  IMAD.WIDE R10, R7, 0x4, R10 ;  /* 0x00000004070a7825 */ /* 0x001fce00078e020a */
[----:B------:R-:W0:Y:S01]  /*0400*/  LDC.64 R18, c[0x0][0x390] ;  /* 0x0000e400ff127b82 */ /* 0x000e220000000a00 */
[----:B------:R-:W3:Y:S01]  /*0410*/  LDG.E.CONSTANT R20, desc[UR6][R10.64] ;  /* 0x000000060a147981 */ /* 0x000ee2000c1e9900 */
[----:B-1----:R-:W-:-:S03]  /*0420*/  IMAD.WIDE R14, R7, 0x4, R14 ;  /* 0x00000004070e7825 */ /* 0x002fc600078e020e */
[----:B------:R-:W4:Y:S03]  /*0430*/  LDG.E.CONSTANT R26, desc[UR6][R10.64+0x4] ;  /* 0x000004060a1a7981 */ /* 0x000f26000c1e9900 */
[----:B------:R-:W1:Y:S01]  /*0440*/  LDC.64 R12, c[0x0][0x388] ;  /* 0x0000e200ff0c7b82 */ /* 0x000e620000000a00 */
[----:B------:R-:W5:Y:S01]  /*0450*/  LDG.E.CONSTANT R28, desc[UR6][R14.64] ;  /* 0x000000060e1c7981 */ /* 0x000f62000c1e9900 */
[----:B---3--:R-:W-:Y:S01]  /*0460*/  IMAD R25, R20, 0x60, R5 ;  /* 0x0000006014197824 */ /* 0x008fe200078e0205 */
[----:B------:R-:W-:-:S03]  /*0470*/  IADD3 R23, PT, PT, R9, R20, RZ ;  /* 0x0000001409177210 */ /* 0x000fc60007ffe0ff */
[----:B--2---:R-:W-:-:S04]  /*0480*/  IMAD.WIDE R24, R25, 0x4, R16 ;  /* 0x0000000419187825 */ /* 0x004fc800078e0210 */
[----:B0-----:R-:W-:Y:S01]  /*0490*/  IMAD.WIDE R22, R23, 0x4, R18 ;  /* 0x0000000417167825 */ /* 0x001fe200078e0212 */
[----:B-----5:R-:W-:Y:S01]  /*04a0*/  IADD3 R29, PT, PT, R9, R28, RZ ;  /* 0x0000001c091d7210 */ /* 0x020fe20007ffe0ff */
[----:B------:R4:W2:Y:S04]  /*04b0*/  LDG.E R20, desc[UR6][R24.64] ;  /* 0x0000000618147981 */ /* 0x0008a8000c1e1900 */
[----:B------:R0:W2:Y:S01]  /*04c0*/  LDG.E R27, desc[UR6][R22.64] ;  /* 0x00000006161b7981 */ /* 0x0000a2000c1e1900 */
[----:B-1----:R-:W-:-:S04]  /*04d0*/  IMAD.WIDE R28, R29, 0x4, R12 ;  /* 0x000000041d1c7825 */ /* 0x002fc800078e020c */
[----:B----4-:R-:W-:Y:S02]  /*04e0*/  IMAD R25, R26, 0x60, R5 ;  /* 0x000000601a197824 */ /* 0x010fe400078e0205 */
[----:B------:R-:W3:Y:S01]  /*04f0*/  LDG.E R28, desc[UR6][R28.64] ;  /* 0x000000061c1c7981 */ /* 0x000ee2000c1e1900 */
[----:B0-----:R-:W-:Y:S01]  /*0500*/  IADD3 R23, PT, PT, R9, R26, RZ ;  /* 0x0000001a09177210 */ /* 0x001fe20007ffe0ff */
[----:B------:R-:W-:-:S04]  /*0510*/  IMAD.WIDE R24, R25, 0x4, R16 ;  /* 0x0000000419187825 */ /* 0x000fc800078e0210 */
[----:B------:R-:W-:Y:S01]  /*0520*/  IMAD.WIDE R22, R23, 0x4, R18 ;  /* 0x0000000417167825 */ /* 0x000fe200078e0212 */
[----:B------:R-:W4:Y:S04]  /*0530*/  LDG.E R26, desc[UR6][R24.64] ;  /* 0x00000006181a7981 */ /* 0x000f28000c1e1900 */
[----:B------:R-:W5:Y:S04]  /*0540*/  LDG.E.CONSTANT R29, desc[UR6][R14.64+0x4] ;  /* 0x000004060e1d7981 */ /* 0x000f68000c1e9900 */
[----:B------:R-:W4:Y:S04]  /*0550*/  LDG.E R23, desc[UR6][R22.64] ;  /* 0x0000000616177981 */ /* 0x000f28000c1e1900 */
[----:B------:R-:W4:Y:S04]  /*0560*/  LDG.E.CONSTANT R24, desc[UR6][R10.64+0x8] ;  /* 0x000008060a187981 */ /* 0x000f28000c1e9900 */
[----:B------:R-:W4:Y:S01]  /*0570*/  LDG.E.CONSTANT R25, desc[UR6][R14.64+0x8] ;  /* 0x000008060e197981 */ /* 0x000f22000c1e9900 */
[----:B--2---:R-:W-:-:S04]  /*0580*/  FMUL R20, R20, R27 ;  /* 0x0000001b14147220 */ /* 0x004fc80000400000 */
[----:B---3--:R-:W-:Y:S01]  /*0590*/  FFMA R27, R20, R28, R21 ;  /* 0x0000001c141b7223 */ /* 0x008fe20000000015 */
[----:B-----5:R-:W-:Y:S01]  /*05a0*/  IADD3 R21, PT, PT, R9, R29, RZ ;  /* 0x0000001d09157210 */ /* 0x020fe20007ffe0ff */
[----:B----4-:R-:W-:Y:S01]  /*05b0*/  FMUL R29, R26, R23 ;  /* 0x000000171a1d7220 */ /* 0x010fe20000400000 */
[----:B------:R-:W-:-:S04]  /*05c0*/  IMAD R28, R24, 0x60, R5 ;  /* 0x00000060181c7824 */ /* 0x000fc800078e0205 */
[----:B------:R-:W-:-:S04]  /*05d0*/  IMAD.WIDE R22, R28, 0x4, R16 ;  /* 0x000000041c167825 */ /* 0x000fc800078e0210 */
[----:B------:R-:W-:Y:S01]  /*05e0*/  IMAD.WIDE R20, R21, 0x4, R12 ;  /* 0x0000000415147825 */ /* 0x000fe200078e020c */
[----:B------:R-:W2:Y:S01]  /*05f0*/  LDG.E R28, desc[UR6][R22.64] ;  /* 0x00000006161c7981 */ /* 0x000ea2000c1e1900 */
[----:B------:R-:W-:-:S03]  /*0600*/  IADD3 R24, PT, PT, R9, R24, RZ ;  /* 0x0000001809187210 */ /* 0x000fc60007ffe0ff */
[----:B------:R0:W3:Y:S04]  /*0610*/  LDG.E R26, desc[UR6][R20.64] ;  /* 0x00000006141a7981 */ /* 0x0000e8000c1e1900 */
[----:B------:R-:W4:Y:S01]  /*0620*/  LDG.E.CONSTANT R22, desc[UR6][R10.64+0xc] ;  /* 0x00000c060a167981 */ /* 0x000f22000c1e9900 */
[----:B0-----:R-:W-:Y:S01]  /*0630*/  IADD3 R21, PT, PT, R9, R25, RZ ;  /* 0x0000001909157210 */ /* 0x001fe20007ffe0ff */
[----:B------:R-:W-:-:S06]  /*0640*/  IMAD.WIDE R24, R24, 0x4, R18 ;  /* 0x0000000418187825 */ /* 0x000fcc00078e0212 */
[----:B------:R-:W2:Y:S01]  /*0650*/  LDG.E R25, desc[UR6][R24.64] ;  /* 0x0000000618197981 */ /* 0x000ea2000c1e1900 */
[----:B------:R-:W-:-:S06]  /*0660*/  IMAD.WIDE R20, R21, 0x4, R12 ;  /* 0x0000000415147825 */ /* 0x000fcc00078e020c */
[----:B------:R-:W5:Y:S01]  /*0670*/  LDG.E R20, desc[UR6][R20.64] ;  /* 0x0000000614147981 */ /* 0x000f62000c1e1900 */
[----:B---3--:R-:W-:Y:S01]  /*0680*/  FFMA R29, R29, R26, R27 ;  /* 0x0000001a1d1d7223 */ /* 0x008fe2000000001b */
[----:B----4-:R-:W-:Y:S01]  /*0690*/  IADD3 R23, PT, PT, R9, R22, RZ ;  /* 0x0000001609177210 */ /* 0x010fe20007ffe0ff */
[----:B------:R-:W-:-:S04]  /*06a0*/  IMAD R27, R22, 0x60, R5 ;  /* 0x00000060161b7824 */ /* 0x000fc800078e0205 */
[----:B------:R-:W-:-:S04]  /*06b0*/  IMAD.WIDE R22, R23, 0x4, R18 ;  /* 0x0000000417167825 */ /* 0x000fc800078e0212 */
[----:B------:R-:W-:Y:S02]  /*06c0*/  IMAD.WIDE R26, R27, 0x4, R16 ;  /* 0x000000041b1a7825 */ /* 0x000fe400078e0210 */
[----:B------:R-:W3:Y:S02]  /*06d0*/  LDG.E R23, desc[UR6][R22.64] ;  /* 0x0000000616177981 */ /* 0x000ee4000c1e1900 */
[----:B--2---:R-:W-:Y:S02]  /*06e0*/  FMUL R24, R28, R25 ;  /* 0x000000191c187220 */ /* 0x004fe40000400000 */
[----:B------:R-:W3:Y:S04]  /*06f0*/  LDG.E R26, desc[UR6][R26.64] ;  /* 0x000000061a1a7981 */ /* 0x000ee8000c1e1900 */
[----:B------:R-:W2:Y:S04]  /*0700*/  LDG.E.CONSTANT R28, desc[UR6][R10.64+0x10] ;  /* 0x000010060a1c7981 */ /* 0x000ea8000c1e9900 */
[----:B------:R-:W4:Y:S01]  /*0710*/  LDG.E.CONSTANT R22, desc[UR6][R14.64+0xc] ;  /* 0x00000c060e167981 */ /* 0x000f22000c1e9900 */
[----:B-----5:R-:W-:-:S03]  /*0720*/  FFMA R24, R24, R20, R29 ;  /* 0x0000001418187223 */ /* 0x020fc6000000001d */
[----:B------:R-:W5:Y:S01]  /*0730*/  LDG.E.CONSTANT R29, desc[UR6][R14.64+0x10] ;  /* 0x000010060e1d7981 */ /* 0x000f62000c1e9900 */
[----:B---3--:R-:W-:Y:S01]  /*0740*/  FMUL R25, R26, R23 ;  /* 0x000000171a197220 */ /* 0x008fe20000400000 */
[C---:B----4-:R-:W-:Y:S01]  /*0750*/  IADD3 R21, PT, PT, R9.reuse, R22, RZ ;  /* 0x0000001609157210 */ /* 0x050fe20007ffe0ff */
[----:B--2---:R-:W-:Y:S01]  /*0760*/  IMAD R26, R28, 0x60, R5 ;  /* 0x000000601c1a7824 */ /* 0x004fe200078e0205 */
[----:B------:R-:W-:-:S03]  /*0770*/  IADD3 R23, PT, PT, R9, R28, RZ ;  /* 0x0000001c09177210 */ /* 0x000fc60007ffe0ff */
[----:B------:R-:W-:-:S04]  /*0780*/  IMAD.WIDE R20, R21, 0x4, R12 ;  /* 0x0000000415147825 */ /* 0x000fc800078e020c */
[----:B------:R-:W-:Y:S01]  /*0790*/  IMAD.WIDE R22, R23, 0x4, R18 ;  /* 0x0000000417167825 */ /* 0x000fe200078e0212 */
[----:B------:R0:W2:Y:S05]  /*07a0*/  LDG.E R27, desc[UR6][R20.64] ;  /* 0x00000006141b7981 */ /* 0x0000aa000c1e1900 */
[----:B------:R-:W3:Y:S01]  /*07b0*/  LDG.E R23, desc[UR6][R22.64] ;  /* 0x0000000616177981 */ /* 0x000ee2000c1e1900 */
[----:B0-----:R-:W-:-:S03]  /*07c0*/  IMAD.WIDE R20, R26, 0x4, R16 ;  /* 0x000000041a147825 */ /* 0x001fc600078e0210 */
[----:B------:R-:W4:Y:S04]  /*07d0*/  LDG.E.CONSTANT R22, desc[UR6][R10.64+0x14] ;  /* 0x000014060a167981 */ /* 0x000f28000c1e9900 */
[----:B------:R-:W3:Y:S01]  /*07e0*/  LDG.E R20, desc[UR6][R20.64] ;  /* 0x0000000614147981 */ /* 0x000ee2000c1e1900 */
[----:B-----5:R-:W-:-:S05]  /*07f0*/  IADD3 R29, PT, PT, R9, R29, RZ ;  /* 0x0000001d091d7210 */ /* 0x020fca0007ffe0ff */
[----:B------:R-:W-:-:S05]  /*0800*/  IMAD.WIDE R28, R29, 0x4, R12 ;  /* 0x000000041d1c7825 */ /* 0x000fca00078e020c */
[----:B------:R-:W5:Y:S04]  /*0810*/  LDG.E R26, desc[UR6][R28.64] ;  /* 0x000000061c1a7981 */ /* 0x000f68000c1e1900 */
[----:B------:R-:W5:Y:S04]  /*0820*/  LDG.E.CONSTANT R28, desc[UR6][R10.64+0x18] ;  /* 0x000018060a1c7981 */ /* 0x000f68000c1e9900 */
[----:B------:R-:W5:Y:S01]  /*0830*/  LDG.E.CONSTANT R29, desc[UR6][R10.64+0x1c] ;  /* 0x00001c060a1d7981 */ /* 0x000f62000c1e9900 */
[----:B--2---:R-:W-:Y:S01]  /*0840*/  FFMA R24, R25, R27, R24 ;  /* 0x0000001b19187223 */ /* 0x004fe20000000018 */
[----:B----4-:R-:W-:-:S02]  /*0850*/  IMAD R27, R22, 0x60, R5 ;  /* 0x00000060161b7824 */ /* 0x010fc400078e0205 */
[----:B---3--:R-:W-:Y:S01]  /*0860*/  FMUL R25, R20, R23 ;  /* 0x0000001714197220 */ /* 0x008fe20000400000 */
[----:B------:R-:W-:Y:S01]  /*0870*/  IADD3 R23, PT, PT, R9, R22, RZ ;  /* 0x0000001609177210 */ /* 0x000fe20007ffe0ff */
[----:B------:R-:W-:Y:S02]  /*0880*/  IMAD.WIDE R20, R27, 0x4, R16 ;  /* 0x000000041b147825 */ /* 0x000fe400078e0210 */
[----:B------:R-:W2:Y:S02]  /*0890*/  LDG.E.CONSTANT R27, desc[UR6][R14.64+0x14] ;  /* 0x000014060e1b7981 */ /* 0x000ea4000c1e9900 */
[----:B------:R-:W-:Y:S02]  /*08a0*/  IMAD.WIDE R22, R23, 0x4, R18 ;  /* 0x0000000417167825 */ /* 0x000fe400078e0212 */
[----:B------:R0:W3:Y:S04]  /*08b0*/  LDG.E R20, desc[UR6][R20.64] ;  /* 0x0000000614147981 */ /* 0x0000e8000c1e1900 */
[----:B------:R-:W3:Y:S04]  /*08c0*/  LDG.E R23, desc[UR6][R22.64] ;  /* 0x0000000616177981 */ /* 0x000ee8000c1e1900 */
[----:B------:R-:W4:Y:S04]  /*08d0*/  LDG.E.CONSTANT R22, desc[UR6][R14.64+0x18] ;  /* 0x000018060e167981 */ /* 0x000f28000c1e9900 */
[----:B------:R1:W4:Y:S01]  /*08e0*/  LDG.E.CONSTANT R14, desc[UR6][R14.64+0x1c] ;  /* 0x00001c060e0e7981 */ /* 0x000322000c1e9900 */
[----:B-----5:R-:W-:Y:S01]  /*08f0*/  FFMA R26, R25, R26, R24 ;  /* 0x0000001a191a7223 */ /* 0x020fe20000000018 */
[----:B0-----:R-:W-:-:S02]  /*0900*/  IMAD R21, R28, 0x60, R5 ;  /* 0x000000601c157824 */ /* 0x001fc400078e0205 */
[----:B-1----:R-:W-:Y:S01]  /*0910*/  IMAD R15, R29, 0x60, R5 ;  /* 0x000000601d0f7824 */ /* 0x002fe200078e0205 */
[C---:B------:R-:W-:Y:S02]  /*0920*/  IADD3 R29, PT, PT, R9.reuse, R29, RZ ;  /* 0x0000001d091d7210 */ /* 0x040fe40007ffe0ff */
[C---:B--2---:R-:W-:Y:S01]  /*0930*/  IADD3 R25, PT, PT, R9.reuse, R27, RZ ;  /* 0x0000001b09197210 */ /* 0x044fe20007ffe0ff */
[----:B---3--:R-:W-:Y:S01]  /*0940*/  FMUL R27, R20, R23 ;  /* 0x00000017141b7220 */ /* 0x008fe20000400000 */
[----:B------:R-:W-:-:S03]  /*0950*/  IADD3 R23, PT, PT, R9, R28, RZ ;  /* 0x0000001c09177210 */ /* 0x000fc60007ffe0ff */
[----:B------:R-:W-:-:S04]  /*0960*/  IMAD.WIDE R24, R25, 0x4, R12 ;  /* 0x0000000419187825 */ /* 0x000fc800078e020c */
[----:B------:R-:W-:Y:S02]  /*0970*/  IMAD.WIDE R10, R23, 0x4, R18 ;  /* 0x00000004170a7825 */ /* 0x000fe400078e0212 */
[----:B------:R-:W2:Y:S01]  /*0980*/  LDG.E R24, desc[UR6][R24.64] ;  /* 0x0000000618187981 */ /* 0x000ea2000c1e1900 */
[----:B----4-:R-:W-:Y:S01]  /*0990*/  IADD3 R23, PT, PT, R9, R22, RZ ;  /* 0x0000001609177210 */ /* 0x010fe20007ffe0ff */
[--C-:B------:R-:W-:Y:S02]  /*09a0*/  IMAD.WIDE R20, R21, 0x4, R16.reuse ;  /* 0x0000000415147825 */ /* 0x100fe400078e0210 */
[----:B------:R-:W3:Y:S02]  /*09b0*/  LDG.E R11, desc[UR6][R10.64] ;  /* 0x000000060a0b7981 */ /* 0x000ee4000c1e1900 */
[----:B------:R-:W-:Y:S02]  /*09c0*/  IMAD.WIDE R16, R15, 0x4, R16 ;  /* 0x000000040f107825 */ /* 0x000fe400078e0210 */
[----:B------:R-:W3:Y:S02]  /*09d0*/  LDG.E R20, desc[UR6][R20.64] ;  /* 0x0000000614147981 */ /* 0x000ee4000c1e1900 */
[----:B------:R-:W-:Y:S01]  /*09e0*/  IMAD.WIDE R22, R23, 0x4, R12 ;  /* 0x0000000417167825 */ /* 0x000fe200078e020c */
[----:B------:R-:W-:Y:S01]  /*09f0*/  IADD3 R15, PT, PT, R9, R14, RZ ;  /* 0x0000000e090f7210 */ /* 0x000fe20007ffe0ff */
[----:B------:R-:W4:Y:S02]  /*0a00*/  LDG.E R16, desc[UR6][R16.64] ;  /* 0x0000000610107981 */ /* 0x000f24000c1e1900 */
[----:B------:R-:W-:-:S02]  /*0a10*/  IMAD.WIDE R18, R29, 0x4, R18 ;  /* 0x000000041d127825 */ /* 0x000fc400078e0212 */
[----:B------:R-:W5:Y:S02]  /*0a20*/  LDG.E R22, desc[UR6][R22.64] ;  /* 0x0000000616167981 */ /* 0x000f64000c1e1900 */
[----:B------:R-:W-:Y:S02]  /*0a30*/  IMAD.WIDE R12, R15, 0x4, R12 ;  /* 0x000000040f0c7825 */ /* 0x000fe400078e020c */
[----:B------:R-:W4:Y:S04]  /*0a40*/  LDG.E R19, desc[UR6][R18.64] ;  /* 0x0000000612137981 */ /* 0x000f28000c1e1900 */
[----:B------:R-:W4:Y:S01]  /*0a50*/  LDG.E R12, desc[UR6][R12.64] ;  /* 0x000000060c0c7981 */ /* 0x000f22000c1e1900 */
[----:B------:R-:W-:-:S04]  /*0a60*/  IADD3 R8, PT, PT, R8, 0x8, RZ ;  /* 0x0000000808087810 */ /* 0x000fc80007ffe0ff */
[----:B------:R-:W-:Y:S02]  /*0a70*/  ISETP.NE.AND P0, PT, R8, RZ, PT ;  /* 0x000000ff0800720c */ /* 0x000fe40003f05270 */
[----:B------:R-:W-:Y:S01]  /*0a80*/  IADD3 R7, PT, PT, R7, 0x8, RZ ;  /* 0x0000000807077810 */ /* 0x000fe20007ffe0ff */
[----:B--2---:R-:W-:Y:S01]  /*0a90*/  FFMA R24, R27, R24, R26 ;  /* 0x000000181b187223 */ /* 0x004fe2000000001a */
[----:B---3--:R-:W-:-:S04]  /*0aa0*/  FMUL R11, R20, R11 ;  /* 0x0000000b140b7220 */ /* 0x008fc80000400000 */
[----:B-----5:R-:W-:Y:S01]  /*0ab0*/  FFMA R11, R11, R22, R24 ;  /* 0x000000160b0b7223 */ /* 0x020fe20000000018 */
[----:B----4-:R-:W-:-:S04]  /*0ac0*/  FMUL R10, R16, R19 ;  /* 0x00000013100a7220 */ /* 0x010fc80000400000 */
[----:B------:R-:W-:Y:S01]  /*0ad0*/  FFMA R21, R10, R12, R11 ;  /* 0x0000000c0a157223 */ /* 0x000fe2000000000b */
[----:B------:R-:W-:Y:S06]  /*0ae0*/  @P0 BRA `(.L_x_4) ;  /* 0xfffffff800340947 */ /* 0x000fec000383ffff */
.L_x_3:
[----:B------:R-:W-:Y:S05]  /*0af0*/  BSYNC.RECONVERGENT B1 ;  /* 0x0000000000017941 */ /* 0x000fea0003800200 */
.L_x_2:
[----:B------:R-:W-:Y:S05]  /*0b00*/  @!P1 BRA `(.L_x_1) ;  /* 0x0000000800009947 */ /* 0x000fea0003800000 */
[----:B------:R-:W-:Y:S01]  /*0b10*/  IADD3 R8, PT, PT, R6, -0x1, RZ ;  /* 0xffffffff06087810 */ /* 0x000fe20007ffe0ff */
[----:B------:R-:W-:Y:S03]  /*0b20*/  BSSY.RECONVERGENT B1, `(.L_x_5) ;  /* 0x000003f000017945 */ /* 0x000fe60003800200 */
[----:B------:R-:W-:-:S13]  /*0b30*/  ISETP.GE.U32.AND P0, PT, R8, 0x3, PT ;  /* 0x000000030800780c */ /* 0x000fda0003f06070 */
[----:B------:R-:W-:Y:S05]  /*0b40*/  @!P0 BRA `(.L_x_6) ;  /* 0x0000000000f08947 */ /* 0x000fea0003800000 */
        /* <DEDUP_REMOVED lines=9> */
[----:B------:R-:W5:Y:S04]  /*0be0*/  LDG.E.CONSTANT R10, desc[UR6][R28.64+0x8] ;  /* 0x000008061c0a7981 */ /* 0x000f68000c1e9900 */
[----:B------:R5:W5:Y:S04]  /*0bf0*/  LDG.E.CONSTANT R22, desc[UR6][R28.64+0xc] ;  /* 0x00000c061c167981 */ /* 0x000b68000c1e9900 */
[----:B------:R-:W5:Y:S04]  /*0c00*/  LDG.E.CONSTANT R8, desc[UR6][R26.64] ;  /* 0x000000061a087981 */ /* 0x000f68000c1e9900 */
[----:B------:R-:W5:Y:S04]  /*0c10*/  LDG.E.CONSTANT R11, desc[UR6][R26.64+0x4] ;  /* 0x000004061a0b7981 */ /* 0x000f68000c1e9900 */
[----:B------:R-:W5:Y:S04]  /*0c20*/  LDG.E.CONSTANT R17, desc[UR6][R26.64+0x8] ;  /* 0x000008061a117981 */ /* 0x000f68000c1e9900 */
[----:B------:R5:W5:Y:S01]  /*0c30*/  LDG.E.CONSTANT R16, desc[UR6][R26.64+0xc] ;  /* 0x00000c061a107981 */ /* 0x000b62000c1e9900 */
[----:B---3--:R-:W-:-:S05]  /*0c40*/  IADD3 R25, PT, PT, R9, R24, RZ ;  /* 0x0000001809197210 */ /* 0x008fca0007ffe0ff */
[----:B--2---:R-:W-:Y:S01]  /*0c50*/  IMAD.WIDE R24, R25, 0x4, R14 ;  /* 0x0000000419187825 */ /* 0x004fe200078e020e */
[C---:B----4-:R-:W-:Y:S02]  /*0c60*/  IADD3 R23, PT, PT, R9.reuse, R20, RZ ;  /* 0x0000001409177210 */ /* 0x050fe40007ffe0ff */
[----:B-----5:R-:W-:-:S03]  /*0c70*/  IADD3 R10, PT, PT, R9, R10, RZ ;  /* 0x0000000a090a7210 */ /* 0x020fc60007ffe0ff */
[----:B------:R2:W3:Y:S01]  /*0c80*/  LDG.E R24, desc[UR6][R24.64] ;  /* 0x0000000618187981 */ /* 0x0004e2000c1e1900 */
[----:B------:R-:W-:-:S04]  /*0c90*/  IMAD.WIDE R28, R23, 0x4, R14 ;  /* 0x00000004171c7825 */ /* 0x000fc800078e020e */
[----:B------:R-:W-:Y:S01]  /*0ca0*/  IMAD.WIDE R26, R10, 0x4, R14 ;  /* 0x000000040a1a7825 */ /* 0x000fe200078e020e */
[----:B------:R-:W4:Y:S01]  /*0cb0*/  LDG.E R20, desc[UR6][R28.64] ;  /* 0x000000061c147981 */ /* 0x000f22000c1e1900 */
[C---:B--2---:R-:W-:Y:S02]  /*0cc0*/  IADD3 R25, PT, PT, R9.reuse, R22, RZ ;  /* 0x0000001609197210 */ /* 0x044fe40007ffe0ff */
[----:B------:R-:W-:Y:S01]  /*0cd0*/  IMAD R23, R8, 0x60, R5 ;  /* 0x0000006008177824 */ /* 0x000fe200078e0205 */
[----:B------:R-:W-:Y:S01]  /*0ce0*/  IADD3 R8, PT, PT, R9, R8, RZ ;  /* 0x0000000809087210 */ /* 0x000fe20007ffe0ff */
[----:B------:R0:W2:Y:S01]  /*0cf0*/  LDG.E R10, desc[UR6][R26.64] ;  /* 0x000000061a0a7981 */ /* 0x0000a2000c1e1900 */
[----:B------:R-:W-:-:S04]  /*0d00*/  IMAD.WIDE R14, R25, 0x4, R14 ;  /* 0x00000004190e7825 */ /* 0x000fc800078e020e */
[----:B------:R-:W-:Y:S02]  /*0d10*/  IMAD R25, R11, 0x60, R5 ;  /* 0x000000600b197824 */ /* 0x000fe400078e0205 */
[----:B-1----:R-:W-:Y:S01]  /*0d20*/  IMAD.WIDE R22, R23, 0x4, R12 ;  /* 0x0000000417167825 */ /* 0x002fe200078e020c */
[----:B------:R-:W5:Y:S03]  /*0d30*/  LDG.E R14, desc[UR6][R14.64] ;  /* 0x000000060e0e7981 */ /* 0x000f66000c1e1900 */
[----:B0-----:R-:W-:Y:S01]  /*0d40*/  IMAD.WIDE R26, R8, 0x4, R18 ;  /* 0x00000004081a7825 */ /* 0x001fe200078e0212 */
[----:B------:R-:W-:Y:S01]  /*0d50*/  IADD3 R11, PT, PT, R9, R11, RZ ;  /* 0x0000000b090b7210 */ /* 0x000fe20007ffe0ff */
[----:B------:R-:W3:Y:S02]  /*0d60*/  LDG.E R23, desc[UR6][R22.64] ;  /* 0x0000000616177981 */ /* 0x000ee4000c1e1900 */
[----:B------:R-:W-:-:S02]  /*0d70*/  IMAD.WIDE R28, R25, 0x4, R12 ;  /* 0x00000004191c7825 */ /* 0x000fc400078e020c */
[----:B------:R0:W3:Y:S02]  /*0d80*/  LDG.E R8, desc[UR6][R26.64] ;  /* 0x000000061a087981 */ /* 0x0000e4000c1e1900 */
[----:B------:R-:W-:Y:S01]  /*0d90*/  IMAD R25, R17, 0x60, R5 ;  /* 0x0000006011197824 */ /* 0x000fe200078e0205 */
[----:B------:R-:W-:Y:S01]  /*0da0*/  IADD3 R17, PT, PT, R9, R17, RZ ;  /* 0x0000001109117210 */ /* 0x000fe20007ffe0ff */
[----:B------:R1:W4:Y:S02]  /*0db0*/  LDG.E R22, desc[UR6][R28.64] ;  /* 0x000000061c167981 */ /* 0x000324000c1e1900 */
[----:B0-----:R-:W-:-:S04]  /*0dc0*/  IMAD.WIDE R26, R25, 0x4, R12 ;  /* 0x00000004191a7825 */ /* 0x001fc800078e020c */
[----:B------:R-:W-:Y:S02]  /*0dd0*/  IMAD R25, R16, 0x60, R5 ;  /* 0x0000006010197824 */ /* 0x000fe400078e0205 */
[----:B-1----:R-:W-:Y:S01]  /*0de0*/  IMAD.WIDE R28, R11, 0x4, R18 ;  /* 0x000000040b1c7825 */ /* 0x002fe200078e0212 */
[----:B------:R-:W2:Y:S03]  /*0df0*/  LDG.E R26, desc[UR6][R26.64] ;  /* 0x000000061a1a7981 */ /* 0x000ea6000c1e1900 */
[----:B------:R-:W-:Y:S01]  /*0e00*/  IMAD.WIDE R12, R25, 0x4, R12 ;  /* 0x00000004190c7825 */ /* 0x000fe200078e020c */
[----:B------:R-:W-:Y:S01]  /*0e10*/  IADD3 R25, PT, PT, R9, R16, RZ ;  /* 0x0000001009197210 */ /* 0x000fe20007ffe0ff */
[----:B------:R-:W4:Y:S02]  /*0e20*/  LDG.E R11, desc[UR6][R28.64] ;  /* 0x000000061c0b7981 */ /* 0x000f24000c1e1900 */
[----:B------:R-:W-:-:S02]  /*0e30*/  IMAD.WIDE R16, R17, 0x4, R18 ;  /* 0x0000000411107825 */ /* 0x000fc400078e0212 */
[----:B------:R-:W5:Y:S02]  /*0e40*/  LDG.E R12, desc[UR6][R12.64] ;  /* 0x000000060c0c7981 */ /* 0x000f64000c1e1900 */
[----:B------:R-:W-:Y:S02]  /*0e50*/  IMAD.WIDE R18, R25, 0x4, R18 ;  /* 0x0000000419127825 */ /* 0x000fe400078e0212 */
[----:B------:R-:W2:Y:S04]  /*0e60*/  LDG.E R17, desc[UR6][R16.64] ;  /* 0x0000000610117981 */ /* 0x000ea8000c1e1900 */
[----:B------:R-:W5:Y:S01]  /*0e70*/  LDG.E R19, desc[UR6][R18.64] ;  /* 0x0000000612137981 */ /* 0x000f62000c1e1900 */
[----:B------:R-:W-:Y:S01]  /*0e80*/  IADD3 R7, PT, PT, R7, 0x4, RZ ;  /* 0x0000000407077810 */ /* 0x000fe20007ffe0ff */
[----:B---3--:R-:W-:-:S04]  /*0e90*/  FMUL R8, R23, R8 ;  /* 0x0000000817087220 */ /* 0x008fc80000400000 */
[----:B------:R-:W-:Y:S01]  /*0ea0*/  FFMA R21, R8, R24, R21 ;  /* 0x0000001808157223 */ /* 0x000fe20000000015 */
[----:B----4-:R-:W-:-:S04]  /*0eb0*/  FMUL R22, R22, R11 ;  /* 0x0000000b16167220 */ /* 0x010fc80000400000 */
[----:B------:R-:W-:Y:S01]  /*0ec0*/  FFMA R21, R22, R20, R21 ;  /* 0x0000001416157223 */ /* 0x000fe20000000015 */
[----:B--2---:R-:W-:Y:S01]  /*0ed0*/  FMUL R26, R26, R17 ;  /* 0x000000111a1a7220 */ /* 0x004fe20000400000 */
[----:B-----5:R-:W-:-:S03]  /*0ee0*/  FMUL R8, R12, R19 ;  /* 0x000000130c087220 */ /* 0x020fc60000400000 */
[----:B------:R-:W-:-:S04]  /*0ef0*/  FFMA R21, R26, R10, R21 ;  /* 0x0000000a1a157223 */ /* 0x000fc80000000015 */
[----:B------:R-:W-:-:S07]  /*0f00*/  FFMA R21, R8, R14, R21 ;  /* 0x0000000e08157223 */ /* 0x000fce0000000015 */
.L_x_6:
[----:B------:R-:W-:Y:S05]  /*0f10*/  BSYNC.RECONVERGENT B1 ;  /* 0x0000000000017941 */ /* 0x000fea0003800200 */
.L_x_5:
[----:B------:R-:W-:-:S13]  /*0f20*/  LOP3.LUT P0, R8, R4, 0x3, RZ, 0xc0, !PT ;  /* 0x0000000304087812 */ /* 0x000fda000780c0ff */
[----:B------:R-:W-:Y:S05]  /*0f30*/  @!P0 BRA `(.L_x_1) ;  /* 0x0000000000f48947 */ /* 0x000fea0003800000 */
[----:B------:R-:W-:Y:S01]  /*0f40*/  ISETP.NE.AND P0, PT, R8, 0x1, PT ;  /* 0x000000010800780c */ /* 0x000fe20003f05270 */
[----:B------:R-:W-:Y:S01]  /*0f50*/  BSSY.RECONVERGENT B1, `(.L_x_7) ;  /* 0x0000026000017945 */ /* 0x000fe20003800200 */
[----:B------:R-:W-:-:S04]  /*0f60*/  LOP3.LUT R10, R4, 0x1, RZ, 0xc0, !PT ;  /* 0x00000001040a7812 */ /* 0x000fc800078ec0ff */
[----:B------:R-:W-:-:S07]  /*0f70*/  ISETP.NE.U32.AND P1, PT, R10, 0x1, PT ;  /* 0x000000010a00780c */ /* 0x000fce0003f25070 */
[----:B------:R-:W-:Y:S06]  /*0f80*/  @!P0 BRA `(.L_x_8) ;  /* 0x0000000000888947 */ /* 0x000fec0003800000 */
        /* <DEDUP_REMOVED lines=10> */
[----:B------:R-:W2:Y:S01]  /*1030*/  LDG.E.CONSTANT R20, desc[UR6][R22.64+0x4] ;  /* 0x0000040616147981 */ /* 0x000ea2000c1e9900 */
[--C-:B---3--:R-:W-:Y:S01]  /*1040*/  IMAD R19, R18, 0x60, R5.reuse ;  /* 0x0000006012137824 */ /* 0x108fe200078e0205 */
[C---:B------:R-:W-:Y:S01]  /*1050*/  IADD3 R25, PT, PT, R9.reuse, R18, RZ ;  /* 0x0000001209197210 */ /* 0x040fe20007ffe0ff */
[----:B----4-:R-:W-:Y:S01]  /*1060*/  IMAD R27, R8, 0x60, R5 ;  /* 0x00000060081b7824 */ /* 0x010fe200078e0205 */
[----:B------:R-:W-:Y:S01]  /*1070*/  IADD3 R29, PT, PT, R9, R8, RZ ;  /* 0x00000008091d7210 */ /* 0x000fe20007ffe0ff */
[----:B0-----:R-:W-:-:S04]  /*1080*/  IMAD.WIDE R18, R19, 0x4, R10 ;  /* 0x0000000413127825 */ /* 0x001fc800078e020a */
[----:B------:R-:W-:Y:S01]  /*1090*/  IMAD.WIDE R10, R27, 0x4, R10 ;  /* 0x000000041b0a7825 */ /* 0x000fe200078e020a */
[----:B-----5:R-:W-:Y:S01]  /*10a0*/  IADD3 R27, PT, PT, R9, R24, RZ ;  /* 0x00000018091b7210 */ /* 0x020fe20007ffe0ff */
[----:B------:R-:W3:Y:S02]  /*10b0*/  LDG.E R18, desc[UR6][R18.64] ;  /* 0x0000000612127981 */ /* 0x000ee4000c1e1900 */
[--C-:B--2---:R-:W-:Y:S01]  /*10c0*/  IMAD.WIDE R14, R25, 0x4, R16.reuse ;  /* 0x00000004190e7825 */ /* 0x104fe200078e0210 */
[----:B------:R-:W-:Y:S01]  /*10d0*/  IADD3 R25, PT, PT, R9, R20, RZ ;  /* 0x0000001409197210 */ /* 0x000fe20007ffe0ff */
[----:B------:R-:W2:Y:S02]  /*10e0*/  LDG.E R10, desc[UR6][R10.64] ;  /* 0x000000060a0a7981 */ /* 0x000ea4000c1e1900 */
[----:B------:R-:W-:Y:S02]  /*10f0*/  IMAD.WIDE R22, R29, 0x4, R16 ;  /* 0x000000041d167825 */ /* 0x000fe400078e0210 */
[----:B------:R-:W3:Y:S02]  /*1100*/  LDG.E R15, desc[UR6][R14.64] ;  /* 0x000000060e0f7981 */ /* 0x000ee4000c1e1900 */
[----:B-1----:R-:W-:-:S02]  /*1110*/  IMAD.WIDE R16, R27, 0x4, R12 ;  /* 0x000000041b107825 */ /* 0x002fc400078e020c */
[----:B------:R-:W2:Y:S02]  /*1120*/  LDG.E R23, desc[UR6][R22.64] ;  /* 0x0000000616177981 */ /* 0x000ea4000c1e1900 */
[----:B------:R-:W-:Y:S02]  /*1130*/  IMAD.WIDE R12, R25, 0x4, R12 ;  /* 0x00000004190c7825 */ /* 0x000fe400078e020c */
[----:B------:R-:W4:Y:S04]  /*1140*/  LDG.E R16, desc[UR6][R16.64] ;  /* 0x0000000610107981 */ /* 0x000f28000c1e1900 */
[----:B------:R-:W5:Y:S01]  /*1150*/  LDG.E R12, desc[UR6][R12.64] ;  /* 0x000000060c0c7981 */ /* 0x000f62000c1e1900 */
[----:B------:R-:W-:Y:S01]  /*1160*/  IADD3 R7, PT, PT, R7, 0x2, RZ ;  /* 0x0000000207077810 */ /* 0x000fe20007ffe0ff */
[----:B---3--:R-:W-:Y:S01]  /*1170*/  FMUL R8, R18, R15 ;  /* 0x0000000f12087220 */ /* 0x008fe20000400000 */
[----:B--2---:R-:W-:-:S03]  /*1180*/  FMUL R19, R10, R23 ;  /* 0x000000170a137220 */ /* 0x004fc60000400000 */
[----:B----4-:R-:W-:-:S04]  /*1190*/  FFMA R8, R8, R16, R21 ;  /* 0x0000001008087223 */ /* 0x010fc80000000015 */
[----:B-----5:R-:W-:-:S07]  /*11a0*/  FFMA R21, R19, R12, R8 ;  /* 0x0000000c13157223 */ /* 0x020fce0000000008 */
.L_x_8:
[----:B------:R-:W-:Y:S05]  /*11b0*/  BSYNC.RECONVERGENT B1 ;  /* 0x0000000000017941 */ /* 0x000fea0003800200 */
.L_x_7:
[----:B------:R-:W-:Y:S05]  /*11c0*/  @P1 BRA `(.L_x_1) ;  /* 0x0000000000501947 */ /* 0x000fea0003800000 */
[----:B------:R-:W0:Y:S08]  /*11d0*/  LDC.64 R16, c[0x0][0x3b8] ;  /* 0x0000ee00ff107b82 */ /* 0x000e300000000a00 */
[----:B------:R-:W1:Y:S08]  /*11e0*/  LDC.64 R18, c[0x0][0x3b0] ;  /* 0x0000ec00ff127b82 */ /* 0x000e700000000a00 */
[----:B------:R-:W2:Y:S01]  /*11f0*/  LDC.64 R14, c[0x0][0x380] ;  /* 0x0000e000ff0e7b82 */ /* 0x000ea20000000a00 */
[----:B0-----:R-:W-:-:S07]  /*1200*/  IMAD.WIDE R16, R7, 0x4, R16 ;  /* 0x0000000407107825 */ /* 0x001fce00078e0210 */
[----:B------:R-:W0:Y:S01]  /*1210*/  LDC.64 R12, c[0x0][0x390] ;  /* 0x0000e400ff0c7b82 */ /* 0x000e220000000a00 */
[----:B------:R-:W3:Y:S01]  /*1220*/  LDG.E.CONSTANT R16, desc[UR6][R16.64] ;  /* 0x0000000610107981 */ /* 0x000ee2000c1e9900 */
[----:B-1----:R-:W-:-:S06]  /*1230*/  IMAD.WIDE R18, R7, 0x4, R18 ;  /* 0x0000000407127825 */ /* 0x002fcc00078e0212 */
[----:B------:R-:W1:Y:S01]  /*1240*/  LDC.64 R10, c[0x0][0x388] ;  /* 0x0000e200ff0a7b82 */ /* 0x000e620000000a00 */
[----:B------:R-:W4:Y:S01]  /*1250*/  LDG.E.CONSTANT R18, desc[UR6][R18.64] ;  /* 0x0000000612127981 */ /* 0x000f22000c1e9900 */
[----:B---3--:R-:W-:Y:S01]  /*1260*/  IADD3 R23, PT, PT, R9, R16, RZ ;  /* 0x0000001009177210 */ /* 0x008fe20007ffe0ff */
[----:B------:R-:W-:-:S04]  /*1270*/  IMAD R7, R16, 0x60, R5 ;  /* 0x0000006010077824 */ /* 0x000fc800078e0205 */
[----:B--2---:R-:W-:Y:S01]  /*1280*/  IMAD.WIDE R14, R7, 0x4, R14 ;  /* 0x00000004070e7825 */ /* 0x004fe200078e020e */
[----:B----4-:R-:W-:-:S03]  /*1290*/  IADD3 R25, PT, PT, R9, R18, RZ ;  /* 0x0000001209197210 */ /* 0x010fc60007ffe0ff */
[----:B0-----:R-:W-:Y:S02]  /*12a0*/  IMAD.WIDE R12, R23, 0x4, R12 ;  /* 0x00000004170c7825 */ /* 0x001fe400078e020c */
[----:B------:R-:W2:Y:S02]  /*12b0*/  LDG.E R14, desc[UR6][R14.64] ;  /* 0x000000060e0e7981 */ /* 0x000ea4000c1e1900 */
[----:B-1----:R-:W-:Y:S02]  /*12c0*/  IMAD.WIDE R10, R25, 0x4, R10 ;  /* 0x00000004190a7825 */ /* 0x002fe400078e020a */
[----:B------:R-:W2:Y:S04]  /*12d0*/  LDG.E R13, desc[UR6][R12.64] ;  /* 0x000000060c0d7981 */ /* 0x000ea8000c1e1900 */
[----:B------:R-:W3:Y:S01]  /*12e0*/  LDG.E R10, desc[UR6][R10.64] ;  /* 0x000000060a0a7981 */ /* 0x000ee2000c1e1900 */
[----:B--2---:R-:W-:-:S04]  /*12f0*/  FMUL R8, R14, R13 ;  /* 0x0000000d0e087220 */ /* 0x004fc80000400000 */
[----:B---3--:R-:W-:-:S07]  /*1300*/  FFMA R21, R8, R10, R21 ;  /* 0x0000000a08157223 */ /* 0x008fce0000000015 */
.L_x_1:
[----:B------:R-:W-:Y:S05]  /*1310*/  BSYNC.RECONVERGENT B0 ;  /* 0x0000000000007941 */ /* 0x000fea0003800200 */
.L_x_0:
[----:B------:R-:W0:Y:S01]  /*1320*/  LDC.64 R10, c[0x0][0x398] ;  /* 0x0000e600ff0a7b82 */ /* 0x000e220000000a00 */
[----:B------:R-:W-:-:S05]  /*1330*/  IADD3 R9, PT, PT, R0, R9, RZ ;  /* 0x0000000900097210 */ /* 0x000fca0007ffe0ff */
[----:B0-----:R-:W-:Y:S02]  /*1340*/  IMAD.WIDE R8, R9, 0x4, R10 ;  /* 0x0000000409087825 */ /* 0x001fe400078e020a */
[----:B------:R-:W0:Y:S04]  /*1350*/  LDC.64 R10, c[0x0][0x3a0] ;  /* 0x0000e800ff0a7b82 */ /* 0x000e280000000a00 */
[----:B------:R-:W2:Y:S01]  /*1360*/  LDG.E R8, desc[UR6][R8.64] ;  /* 0x0000000608087981 */ /* 0x000ea2000c1e1900 */
[----:B------:R-:W1:Y:S01]  /*1370*/  LDCU UR5, c[0x0][0x360] ;  /* 0x00006c00ff0577ac */ /* 0x000e620008000800 */
[----:B------:R-:W-:Y:S01]  /*1380*/  IMAD R7, R0, 0x60, R5 ;  /* 0x0000006000077824 */ /* 0x000fe200078e0205 */
[----:B-1----:R-:W-:-:S03]  /*1390*/  IADD3 R5, PT, PT, R5, UR5, RZ ;  /* 0x0000000505057c10 */ /* 0x002fc6000fffe0ff */
[----:B0-----:R-:W-:Y:S01]  /*13a0*/  IMAD.WIDE R10, R7, 0x4, R10 ;  /* 0x00000004070a7825 */ /* 0x001fe200078e020a */
[----:B------:R-:W-:-:S03]  /*13b0*/  ISETP.GE.AND P0, PT, R5, UR4, PT ;  /* 0x0000000405007c0c */ /* 0x000fc6000bf06270 */
[----:B--2---:R-:W-:-:S05]  /*13c0*/  FMUL R21, R8, R21 ;  /* 0x0000001508157220 */ /* 0x004fca0000400000 */
[----:B------:R0:W-:Y:S05]  /*13d0*/  STG.E desc[UR6][R10.64], R21 ;  /* 0x000000150a007986 */ /* 0x0001ea000c101906 */
[----:B------:R-:W-:Y:S05]  /*13e0*/  @!P0 BRA `(.L_x_9) ;  /* 0xffffffec00ac8947 */ /* 0x000fea000383ffff */
[----:B------:R-:W-:Y:S05]  /*13f0*/  EXIT ;  /* 0x000000000000794d */ /* 0x000fea0003800000 */
.L_x_10:
[----:B------:R-:W-:-:S00]  /*1400*/  BRA `(.L_x_10) ;  /* 0xfffffffc00fc7947 */ /* 0x000fc0000383ffff */
[----:B------:R-:W-:-:S00]  /*1410*/  NOP ;  /* 0x0000000000007918 */ /* 0x000fc00000000000 */
        /* <DEDUP_REMOVED lines=14> */
.L_x_22:


//--------------------- .text.K4                  --------------------------
	.section	.text.K4,"ax",@progbits
	.align	128
        .global         K4
        .type           K4,@function
        .size           K4,(.L_x_23 - K4)
        .other          K4,@"STO_CUDA_ENTRY STV_DEFAULT"
K4:
.text.K4:
        /* <DEDUP_REMOVED lines=42> */
.L_x_20:
        /* <DEDUP_REMOVED lines=18> */
.L_x_15:
        /* <DEDUP_REMOVED lines=10> */
[----:B---3--:R-:W-:Y:S01]  /*0460*/  IADD3 R25, PT, PT, R9, R22, RZ ;  /* 0x0000001609197210 */ /* 0x008fe20007ffe0ff */
[----:B------:R-:W-:-:S04]  /*0470*/  IMAD R23, R22, 0x60, R5 ;  /* 0x0000006016177824 */ /* 0x000fc800078e0205 */
[----:B--2---:R-:W-:-:S04]  /*0480*/  IMAD.WIDE R24, R25, 0x4, R10 ;  /* 0x0000000419187825 */ /* 0x004fc800078e020a */
[----:B0-----:R-:W-:Y:S02]  /*0490*/  IMAD.WIDE R22, R23, 0x4, R18 ;  /* 0x0000000417167825 */ /* 0x001fe400078e0212 */
[----:B------:R-:W2:Y:S04]  /*04a0*/  LDG.E R24, desc[UR6][R24.64] ;  /* 0x0000000618187981 */ /* 0x000ea8000c1e1900 */
[----:B------:R0:W2:Y:S01]  /*04b0*/  LDG.E R27, desc[UR6][R22.64] ;  /* 0x00000006161b7981 */ /* 0x0000a2000c1e1900 */
[C---:B-----5:R-:W-:Y:S02]  /*04c0*/  IADD3 R29, PT, PT, R9.reuse, R26, RZ ;  /* 0x0000001a091d7210 */ /* 0x060fe40007ffe0ff */
[----:B----4-:R-:W-:-:S03]  /*04d0*/  IADD3 R26, PT, PT, R9, R20, RZ ;  /* 0x00000014091a7210 */ /* 0x010fc60007ffe0ff */
[----:B-1----:R-:W-:Y:S01]  /*04e0*/  IMAD.WIDE R28, R29, 0x4, R14 ;  /* 0x000000041d1c7825 */ /* 0x002fe200078e020e */
[----:B------:R-:W3:Y:S03]  /*04f0*/  LDG.E.CONSTANT R25, desc[UR6][R16.64+0x8] ;  /* 0x0000080610197981 */ /* 0x000ee6000c1e9900 */
[----:B0-----:R-:W-:Y:S02]  /*0500*/  IMAD.WIDE R22, R26, 0x4, R10 ;  /* 0x000000041a167825 */ /* 0x001fe400078e020a */
[----:B------:R-:W4:Y:S02]  /*0510*/  LDG.E R28, desc[UR6][R28.64] ;  /* 0x000000061c1c7981 */ /* 0x000f24000c1e1900 */
[----:B------:R-:W-:Y:S02]  /*0520*/  IMAD R26, R20, 0x60, R5 ;  /* 0x00000060141a7824 */ /* 0x000fe400078e0205 */
[----:B------:R0:W5:Y:S04]  /*0530*/  LDG.E R20, desc[UR6][R22.64] ;  /* 0x0000000616147981 */ /* 0x000168000c1e1900 */
[----:B------:R-:W3:Y:S01]  /*0540*/  LDG.E.CONSTANT R29, desc[UR6][R16.64+0x4] ;  /* 0x00000406101d7981 */ /* 0x000ee2000c1e9900 */
[----:B0-----:R-:W-:-:S05]  /*0550*/  IMAD.WIDE R22, R26, 0x4, R18 ;  /* 0x000000041a167825 */ /* 0x001fca00078e0212 */
[----:B------:R-:W5:Y:S01]  /*0560*/  LDG.E R26, desc[UR6][R22.64] ;  /* 0x00000006161a7981 */ /* 0x000f62000c1e1900 */
[----:B--2---:R-:W-:-:S03]  /*0570*/  FMUL R27, R24, R27 ;  /* 0x0000001b181b7220 */ /* 0x004fc60000400000 */
[----:B------:R-:W2:Y:S01]  /*0580*/  LDG.E.CONSTANT R24, desc[UR6][R12.64+0x8] ;  /* 0x000008060c187981 */ /* 0x000ea2000c1e9900 */
[----:B----4-:R-:W-:Y:S01]  /*0590*/  FFMA R27, R27, R28, R21 ;  /* 0x0000001c1b1b7223 */ /* 0x010fe20000000015 */
[----:B---3--:R-:W-:Y:S01]  /*05a0*/  IADD3 R21, PT, PT, R9, R29, RZ ;  /* 0x0000001d09157210 */ /* 0x008fe20007ffe0ff */
[----:B-----5:R-:W-:-:S04]  /*05b0*/  FMUL R29, R20, R26 ;  /* 0x0000001a141d7220 */ /* 0x020fc80000400000 */
[----:B------:R-:W-:-:S05]  /*05c0*/  IMAD.WIDE R20, R21, 0x4, R14 ;  /* 0x0000000415147825 */ /* 0x000fca00078e020e */
[----:B------:R0:W3:Y:S02]  /*05d0*/  LDG.E R26, desc[UR6][R20.64] ;  /* 0x00000006141a7981 */ /* 0x0000e4000c1e1900 */
[C---:B0-----:R-:W-:Y:S02]  /*05e0*/  IADD3 R21, PT, PT, R9.reuse, R25, RZ ;  /* 0x0000001909157210 */ /* 0x041fe40007ffe0ff */
[----:B--2---:R-:W-:-:S05]  /*05f0*/  IADD3 R28, PT, PT, R9, R24, RZ ;  /* 0x00000018091c7210 */ /* 0x004fca0007ffe0ff */
[----:B------:R-:W-:-:S05]  /*0600*/  IMAD.WIDE R22, R28, 0x4, R10 ;  /* 0x000000041c167825 */ /* 0x000fca00078e020a */
[----:B------:R0:W2:Y:S04]  /*0610*/  LDG.E R28, desc[UR6][R22.64] ;  /* 0x00000006161c7981 */ /* 0x0000a8000c1e1900 */
[----:B------:R-:W4:Y:S01]  /*0620*/  LDG.E.CONSTANT R22, desc[UR6][R12.64+0xc] ;  /* 0x00000c060c167981 */ /* 0x000f22000c1e9900 */
[----:B------:R-:W-:-:S04]  /*0630*/  IMAD R24, R24, 0x60, R5 ;  /* 0x0000006018187824 */ /* 0x000fc800078e0205 */
[----:B------:R-:W-:-:S06]  /*0640*/  IMAD.WIDE R24, R24, 0x4, R18 ;  /* 0x0000000418187825 */ /* 0x000fcc00078e0212 */
[----:B------:R-:W2:Y:S01]  /*0650*/  LDG.E R25, desc[UR6][R24.64] ;  /* 0x0000000618197981 */ /* 0x000ea2000c1e1900 */
[----:B------:R-:W-:-:S04]  /*0660*/  IMAD.WIDE R20, R21, 0x4, R14 ;  /* 0x0000000415147825 */ /* 0x000fc800078e020e */
[----:B---3--:R-:W-:Y:S02]  /*0670*/  FFMA R29, R29, R26, R27 ;  /* 0x0000001a1d1d7223 */ /* 0x008fe4000000001b */
[----:B------:R-:W3:Y:S04]  /*0680*/  LDG.E R20, desc[UR6][R20.64] ;  /* 0x0000000614147981 */ /* 0x000ee8000c1e1900 */
[----:B------:R-:W5:Y:S04]  /*0690*/  LDG.E.CONSTANT R24, desc[UR6][R12.64+0x10] ;  /* 0x000010060c187981 */ /* 0x000f68000c1e9900 */
[----:B------:R-:W5:Y:S01]  /*06a0*/  LDG.E.CONSTANT R21, desc[UR6][R16.64+0xc] ;  /* 0x00000c0610157981 */ /* 0x000f62000c1e9900 */
[----:B----4-:R-:W-:Y:S01]  /*06b0*/  IADD3 R27, PT, PT, R9, R22, RZ ;  /* 0x00000016091b7210 */ /* 0x010fe20007ffe0ff */
[----:B0-----:R-:W-:-:S04]  /*06c0*/  IMAD R23, R22, 0x60, R5 ;  /* 0x0000006016177824 */ /* 0x001fc800078e0205 */
[----:B------:R-:W-:-:S04]  /*06d0*/  IMAD.WIDE R26, R27, 0x4, R10 ;  /* 0x000000041b1a7825 */ /* 0x000fc800078e020a */
[----:B------:R-:W-:Y:S02]  /*06e0*/  IMAD.WIDE R22, R23, 0x4, R18 ;  /* 0x0000000417167825 */ /* 0x000fe400078e0212 */
[----:B------:R3:W4:Y:S04]  /*06f0*/  LDG.E R27, desc[UR6][R26.64] ;  /* 0x000000061a1b7981 */ /* 0x000728000c1e1900 */
[----:B------:R5:W4:Y:S01]  /*0700*/  LDG.E R22, desc[UR6][R22.64] ;  /* 0x0000000616167981 */ /* 0x000b22000c1e1900 */
[----:B--2---:R-:W-:-:S03]  /*0710*/  FMUL R28, R28, R25 ;  /* 0x000000191c1c7220 */ /* 0x004fc60000400000 */
[----:B------:R-:W2:Y:S01]  /*0720*/  LDG.E.CONSTANT R25, desc[UR6][R16.64+0x10] ;  /* 0x0000100610197981 */ /* 0x000ea2000c1e9900 */
[----:B---3--:R-:W-:Y:S01]  /*0730*/  FFMA R26, R28, R20, R29 ;  /* 0x000000141c1a7223 */ /* 0x008fe2000000001d */
[----:B-----5:R-:W-:Y:S01]  /*0740*/  IMAD R23, R24, 0x60, R5 ;  /* 0x0000006018177824 */ /* 0x020fe200078e0205 */
[----:B------:R-:W-:-:S05]  /*0750*/  IADD3 R21, PT, PT, R9, R21, RZ ;  /* 0x0000001509157210 */ /* 0x000fca0007ffe0ff */
[----:B------:R-:W-:Y:S01]  /*0760*/  IMAD.WIDE R20, R21, 0x4, R14 ;  /* 0x0000000415147825 */ /* 0x000fe200078e020e */
[----:B------:R-:W-:-:S03]  /*0770*/  IADD3 R28, PT, PT, R9, R24, RZ ;  /* 0x00000018091c7210 */ /* 0x000fc60007ffe0ff */
[----:B----4-:R-:W-:Y:S01]  /*0780*/  FMUL R29, R27, R22 ;  /* 0x000000161b1d7220 */ /* 0x010fe20000400000 */
[----:B------:R-:W-:Y:S01]  /*0790*/  IMAD.WIDE R22, R23, 0x4, R18 ;  /* 0x0000000417167825 */ /* 0x000fe200078e0212 */
[----:B------:R0:W3:Y:S05]  /*07a0*/  LDG.E R27, desc[UR6][R20.64] ;  /* 0x00000006141b7981 */ /* 0x0000ea000c1e1900 */
[----:B------:R-:W4:Y:S01]  /*07b0*/  LDG.E R23, desc[UR6][R22.64] ;  /* 0x0000000616177981 */ /* 0x000f22000c1e1900 */
[----:B--2---:R-:W-:-:S03]  /*07c0*/  IADD3 R25, PT, PT, R9, R25, RZ ;  /* 0x0000001909197210 */ /* 0x004fc60007ffe0ff */
[----:B------:R-:W2:Y:S01]  /*07d0*/  LDG.E.CONSTANT R22, desc[UR6][R12.64+0x14] ;  /* 0x000014060c167981 */ /* 0x000ea2000c1e9900 */
[----:B0-----:R-:W-:-:S04]  /*07e0*/  IMAD.WIDE R20, R28, 0x4, R10 ;  /* 0x000000041c147825 */ /* 0x001fc800078e020a */
[----:B------:R-:W-:Y:S01]  /*07f0*/  IMAD.WIDE R24, R25, 0x4, R14 ;  /* 0x0000000419187825 */ /* 0x000fe200078e020e */
[----:B------:R0:W4:Y:S05]  /*0800*/  LDG.E R28, desc[UR6][R20.64] ;  /* 0x00000006141c7981 */ /* 0x00012a000c1e1900 */
[----:B------:R-:W5:Y:S04]  /*0810*/  LDG.E R24, desc[UR6][R24.64] ;  /* 0x0000000618187981 */ /* 0x000f68000c1e1900 */
[----:B------:R-:W5:Y:S01]  /*0820*/  LDG.E.CONSTANT R25, desc[UR6][R12.64+0x1c] ;  /* 0x00001c060c197981 */ /* 0x000f62000c1e9900 */
[----:B---3--:R-:W-:Y:S01]  /*0830*/  FFMA R29, R29, R27, R26 ;  /* 0x0000001b1d1d7223 */ /* 0x008fe2000000001a */
[----:B--2---:R-:W-:Y:S01]  /*0840*/  IADD3 R27, PT, PT, R9, R22, RZ ;  /* 0x00000016091b7210 */ /* 0x004fe20007ffe0ff */
[----:B0-----:R-:W-:-:S02]  /*0850*/  IMAD R21, R22, 0x60, R5 ;  /* 0x0000006016157824 */ /* 0x001fc400078e0205 */
[----:B------:R-:W2:Y:S02]  /*0860*/  LDG.E.CONSTANT R22, desc[UR6][R16.64+0x14] ;  /* 0x0000140610167981 */ /* 0x000ea4000c1e9900 */
[----:B------:R-:W-:-:S04]  /*0870*/  IMAD.WIDE R26, R27, 0x4, R10 ;  /* 0x000000041b1a7825 */ /* 0x000fc800078e020a */
[----:B------:R-:W-:-:S04]  /*0880*/  IMAD.WIDE R20, R21, 0x4, R18 ;  /* 0x0000000415147825 */ /* 0x000fc800078e0212 */
[----:B----4-:R-:W-:Y:S01]  /*0890*/  FMUL R23, R28, R23 ;  /* 0x000000171c177220 */ /* 0x010fe20000400000 */
[----:B------:R-:W3:Y:S04]  /*08a0*/  LDG.E R26, desc[UR6][R26.64] ;  /* 0x000000061a1a7981 */ /* 0x000ee8000c1e1900 */
[----:B------:R-:W3:Y:S04]  /*08b0*/  LDG.E R21, desc[UR6][R20.64] ;  /* 0x0000000614157981 */ /* 0x000ee8000c1e1900 */
[----:B------:R-:W4:Y:S01]  /*08c0*/  LDG.E.CONSTANT R28, desc[UR6][R12.64+0x18] ;  /* 0x000018060c1c7981 */ /* 0x000f22000c1e9900 */
[----:B-----5:R-:W-:-:S03]  /*08d0*/  FFMA R24, R23, R24, R29 ;  /* 0x0000001817187223 */ /* 0x020fc6000000001d */
[----:B------:R-:W5:Y:S04]  /*08e0*/  LDG.E.CONSTANT R29, desc[UR6][R16.64+0x18] ;  /* 0x00001806101d7981 */ /* 0x000f68000c1e9900 */
[----:B------:R5:W5:Y:S01]  /*08f0*/  LDG.E.CONSTANT R27, desc[UR6][R16.64+0x1c] ;  /* 0x00001c06101b7981 */ /* 0x000b62000c1e9900 */
[C---:B--2---:R-:W-:Y:S01]  /*0900*/  IADD3 R23, PT, PT, R9.reuse, R22, RZ ;  /* 0x0000001609177210 */ /* 0x044fe20007ffe0ff */
[----:B---3--:R-:W-:Y:S01]  /*0910*/  FMUL R26, R26, R21 ;  /* 0x000000151a1a7220 */ /* 0x008fe20000400000 */
[----:B----4-:R-:W-:Y:S01]  /*0920*/  IADD3 R21, PT, PT, R9, R28, RZ ;  /* 0x0000001c09157210 */ /* 0x010fe20007ffe0ff */
[----:B------:R-:W-:Y:S02]  /*0930*/  IMAD R28, R28, 0x60, R5 ;  /* 0x000000601c1c7824 */ /* 0x000fe400078e0205 */
[----:B------:R-:W-:Y:S01]  /*0940*/  IMAD.WIDE R22, R23, 0x4, R14 ;  /* 0x0000000417167825 */ /* 0x000fe200078e020e */
[----:B-----5:R-:W-:-:S03]  /*0950*/  IADD3 R17, PT, PT, R9, R29, RZ ;  /* 0x0000001d09117210 */ /* 0x020fc60007ffe0ff */
[----:B------:R-:W-:Y:S01]  /*0960*/  IMAD.WIDE R12, R28, 0x4, R18 ;  /* 0x000000041c0c7825 */ /* 0x000fe200078e0212 */
[----:B------:R-:W-:Y:S01]  /*0970*/  IADD3 R28, PT, PT, R9, R25, RZ ;  /* 0x00000019091c7210 */ /* 0x000fe20007ffe0ff */
[----:B------:R-:W2:Y:S02]  /*0980*/  LDG.E R23, desc[UR6][R22.64] ;  /* 0x0000000616177981 */ /* 0x000ea4000c1e1900 */
[----:B------:R-:W-:Y:S01]  /*0990*/  IMAD.WIDE R20, R21, 0x4, R10 ;  /* 0x0000000415147825 */ /* 0x000fe200078e020a */
[----:B------:R-:W-:Y:S01]  /*09a0*/  IADD3 R27, PT, PT, R9, R27, RZ ;  /* 0x0000001b091b7210 */ /* 0x000fe20007ffe0ff */
[----:B------:R-:W3:Y:S02]  /*09b0*/  LDG.E R13, desc[UR6][R12.64] ;  /* 0x000000060c0d7981 */ /* 0x000ee4000c1e1900 */
[----:B------:R-:W-:Y:S02]  /*09c0*/  IMAD R25, R25, 0x60, R5 ;  /* 0x0000006019197824 */ /* 0x000fe400078e0205 */
[----:B------:R-:W-:Y:S01]  /*09d0*/  IMAD.WIDE R10, R28, 0x4, R10 ;  /* 0x000000041c0a7825 */ /* 0x000fe200078e020a */
[----:B------:R-:W3:Y:S03]  /*09e0*/  LDG.E R20, desc[UR6][R20.64] ;  /* 0x0000000614147981 */ /* 0x000ee6000c1e1900 */
[----:B------:R-:W-:-:S02]  /*09f0*/  IMAD.WIDE R16, R17, 0x4, R14 ;  /* 0x0000000411107825 */ /* 0x000fc400078e020e */
[----:B------:R-:W4:Y:S02]  /*0a00*/  LDG.E R10, desc[UR6][R10.64] ;  /* 0x000000060a0a7981 */ /* 0x000f24000c1e1900 */
[----:B------:R-:W-:Y:S02]  /*0a10*/  IMAD.WIDE R18, R25, 0x4, R18 ;  /* 0x0000000419127825 */ /* 0x000fe400078e0212 */
        /* <DEDUP_REMOVED lines=13> */
.L_x_14:
[----:B------:R-:W-:Y:S05]  /*0af0*/  BSYNC.RECONVERGENT B1 ;  /* 0x0000000000017941 */ /* 0x000fea0003800200 */
.L_x_13:
        /* <DEDUP_REMOVED lines=10> */
[----:B------:R-:W3:Y:S04]  /*0ba0*/  LDG.E.CONSTANT R24, desc[UR6][R28.64] ;  /* 0x000000061c187981 */ /* 0x000ee8000c1e9900 */
[----:B------:R-:W4:Y:S01]  /*0bb0*/  LDG.E.CONSTANT R20, desc[UR6][R28.64+0x4] ;  /* 0x000004061c147981 */ /* 0x000f22000c1e9900 */
[----:B-1----:R-:W-:Y:S02]  /*0bc0*/  IMAD.WIDE R26, R7, 0x4, R26 ;  /* 0x00000004071a7825 */ /* 0x002fe400078e021a */
        /* <DEDUP_REMOVED lines=14> */
[C---:B--2---:R-:W-:Y:S01]  /*0cb0*/  IADD3 R25, PT, PT, R9.reuse, R22, RZ ;  /* 0x0000001609197210 */ /* 0x044fe20007ffe0ff */
[----:B------:R0:W2:Y:S01]  /*0cc0*/  LDG.E R20, desc[UR6][R28.64] ;  /* 0x000000061c147981 */ /* 0x0000a2000c1e1900 */
[----:B------:R-:W-:Y:S01]  /*0cd0*/  IADD3 R23, PT, PT, R9, R8, RZ ;  /* 0x0000000809177210 */ /* 0x000fe20007ffe0ff */
[----:B------:R-:W-:Y:S02]  /*0ce0*/  IMAD R8, R8, 0x60, R5 ;  /* 0x0000006008087824 */ /* 0x000fe400078e0205 */
[----:B------:R-:W-:Y:S01]  /*0cf0*/  IMAD.WIDE R14, R25, 0x4, R14 ;  /* 0x00000004190e7825 */ /* 0x000fe200078e020e */
[----:B------:R-:W-:Y:S01]  /*0d00*/  IADD3 R25, PT, PT, R9, R11, RZ ;  /* 0x0000000b09197210 */ /* 0x000fe20007ffe0ff */
[----:B------:R1:W4:Y:S04]  /*0d10*/  LDG.E R10, desc[UR6][R26.64] ;  /* 0x000000061a0a7981 */ /* 0x000328000c1e1900 */
[----:B0-----:R-:W-:Y:S01]  /*0d20*/  IMAD.WIDE R28, R25, 0x4, R12 ;  /* 0x00000004191c7825 */ /* 0x001fe200078e020c */
[----:B------:R-:W-:Y:S01]  /*0d30*/  IADD3 R25, PT, PT, R9, R17, RZ ;  /* 0x0000001109197210 */ /* 0x000fe20007ffe0ff */
[----:B------:R-:W5:Y:S02]  /*0d40*/  LDG.E R14, desc[UR6][R14.64] ;  /* 0x000000060e0e7981 */ /* 0x000f64000c1e1900 */
[----:B-1----:R-:W-:-:S04]  /*0d50*/  IMAD.WIDE R26, R8, 0x4, R18 ;  /* 0x00000004081a7825 */ /* 0x002fc800078e0212 */
[----:B------:R-:W-:Y:S01]  /*0d60*/  IMAD.WIDE R22, R23, 0x4, R12 ;  /* 0x0000000417167825 */ /* 0x000fe200078e020c */
[----:B------:R0:W3:Y:S03]  /*0d70*/  LDG.E R8, desc[UR6][R26.64] ;  /* 0x000000061a087981 */ /* 0x0000e6000c1e1900 */
[--C-:B------:R-:W-:Y:S02]  /*0d80*/  IMAD R11, R11, 0x60, R5.reuse ;  /* 0x000000600b0b7824 */ /* 0x100fe400078e0205 */
[----:B------:R-:W3:Y:S01]  /*0d90*/  LDG.E R23, desc[UR6][R22.64] ;  /* 0x0000000616177981 */ /* 0x000ee2000c1e1900 */
[----:B------:R-:W-:Y:S02]  /*0da0*/  IMAD R17, R17, 0x60, R5 ;  /* 0x0000006011117824 */ /* 0x000fe400078e0205 */
[--C-:B0-----:R-:W-:Y:S01]  /*0db0*/  IMAD.WIDE R26, R25, 0x4, R12.reuse ;  /* 0x00000004191a7825 */ /* 0x101fe200078e020c */
[----:B------:R-:W-:Y:S01]  /*0dc0*/  IADD3 R25, PT, PT, R9, R16, RZ ;  /* 0x0000001009197210 */ /* 0x000fe20007ffe0ff */
[----:B------:R0:W2:Y:S04]  /*0dd0*/  LDG.E R22, desc[UR6][R28.64] ;  /* 0x000000061c167981 */ /* 0x0000a8000c1e1900 */
[----:B------:R-:W-:Y:S01]  /*0de0*/  IMAD.WIDE R12, R25, 0x4, R12 ;  /* 0x00000004190c7825 */ /* 0x000fe200078e020c */
[----:B------:R-:W4:Y:S03]  /*0df0*/  LDG.E R26, desc[UR6][R26.64] ;  /* 0x000000061a1a7981 */ /* 0x000f26000c1e1900 */
[----:B------:R-:W-:-:S02]  /*0e00*/  IMAD R25, R16, 0x60, R5 ;  /* 0x0000006010197824 */ /* 0x000fc400078e0205 */
[--C-:B------:R-:W-:Y:S01]  /*0e10*/  IMAD.WIDE R16, R17, 0x4, R18.reuse ;  /* 0x0000000411107825 */ /* 0x100fe200078e0212 */
[----:B------:R-:W5:Y:S03]  /*0e20*/  LDG.E R12, desc[UR6][R12.64] ;  /* 0x000000060c0c7981 */ /* 0x000f66000c1e1900 */
[--C-:B0-----:R-:W-:Y:S02]  /*0e30*/  IMAD.WIDE R28, R11, 0x4, R18.reuse ;  /* 0x000000040b1c7825 */ /* 0x101fe400078e0212 */
[----:B------:R-:W4:Y:S02]  /*0e40*/  LDG.E R17, desc[UR6][R16.64] ;  /* 0x0000000610117981 */ /* 0x000f24000c1e1900 */
[----:B------:R-:W-:Y:S02]  /*0e50*/  IMAD.WIDE R18, R25, 0x4, R18 ;  /* 0x0000000419127825 */ /* 0x000fe400078e0212 */
[----:B------:R-:W2:Y:S04]  /*0e60*/  LDG.E R11, desc[UR6][R28.64] ;  /* 0x000000061c0b7981 */ /* 0x000ea8000c1e1900 */
[----:B------:R-:W5:Y:S01]  /*0e70*/  LDG.E R19, desc[UR6][R18.64] ;  /* 0x0000000612137981 */ /* 0x000f62000c1e1900 */
[----:B------:R-:W-:Y:S01]  /*0e80*/  IADD3 R7, PT, PT, R7, 0x4, RZ ;  /* 0x0000000407077810 */ /* 0x000fe20007ffe0ff */
[----:B---3--:R-:W-:-:S04]  /*0e90*/  FMUL R8, R23, R8 ;  /* 0x0000000817087220 */ /* 0x008fc80000400000 */
[----:B------:R-:W-:Y:S01]  /*0ea0*/  FFMA R21, R8, R24, R21 ;  /* 0x0000001808157223 */ /* 0x000fe20000000015 */
[----:B----4-:R-:W-:Y:S01]  /*0eb0*/  FMUL R26, R26, R17 ;  /* 0x000000111a1a7220 */ /* 0x010fe20000400000 */
[----:B--2---:R-:W-:-:S04]  /*0ec0*/  FMUL R22, R22, R11 ;  /* 0x0000000b16167220 */ /* 0x004fc80000400000 */
[----:B------:R-:W-:Y:S01]  /*0ed0*/  FFMA R21, R22, R20, R21 ;  /* 0x0000001416157223 */ /* 0x000fe20000000015 */
[----:B-----5:R-:W-:-:S03]  /*0ee0*/  FMUL R8, R12, R19 ;  /* 0x000000130c087220 */ /* 0x020fc60000400000 */
[----:B------:R-:W-:-:S04]  /*0ef0*/  FFMA R21, R26, R10, R21 ;  /* 0x0000000a1a157223 */ /* 0x000fc80000000015 */
[----:B------:R-:W-:-:S07]  /*0f00*/  FFMA R21, R8, R14, R21 ;  /* 0x0000000e08157223 */ /* 0x000fce0000000015 */
.L_x_17:
[----:B------:R-:W-:Y:S05]  /*0f10*/  BSYNC.RECONVERGENT B1 ;  /* 0x0000000000017941 */ /* 0x000fea0003800200 */
.L_x_16:
        /* <DEDUP_REMOVED lines=18> */
[C---:B---3--:R-:W-:Y:S01]  /*1040*/  IADD3 R19, PT, PT, R9.reuse, R18, RZ ;  /* 0x0000001209137210 */ /* 0x048fe20007ffe0ff */
[----:B------:R-:W-:Y:S01]  /*1050*/  IMAD R15, R18, 0x60, R5 ;  /* 0x00000060120f7824 */ /* 0x000fe200078e0205 */
[----:B----4-:R-:W-:-:S03]  /*1060*/  IADD3 R27, PT, PT, R9, R14, RZ ;  /* 0x0000000e091b7210 */ /* 0x010fc60007ffe0ff */
[----:B0-----:R-:W-:-:S04]  /*1070*/  IMAD.WIDE R18, R19, 0x4, R10 ;  /* 0x0000000413127825 */ /* 0x001fc800078e020a */
[----:B------:R-:W-:Y:S01]  /*1080*/  IMAD.WIDE R10, R27, 0x4, R10 ;  /* 0x000000041b0a7825 */ /* 0x000fe200078e020a */
[----:B-----5:R-:W-:Y:S01]  /*1090*/  IADD3 R27, PT, PT, R9, R20, RZ ;  /* 0x00000014091b7210 */ /* 0x020fe20007ffe0ff */
[----:B------:R-:W3:Y:S02]  /*10a0*/  LDG.E R18, desc[UR6][R18.64] ;  /* 0x0000000612127981 */ /* 0x000ee4000c1e1900 */
[----:B------:R-:W-:Y:S02]  /*10b0*/  IMAD R23, R14, 0x60, R5 ;  /* 0x000000600e177824 */ /* 0x000fe400078e0205 */
[--C-:B--2---:R-:W-:Y:S01]  /*10c0*/  IMAD.WIDE R14, R15, 0x4, R16.reuse ;  /* 0x000000040f0e7825 */ /* 0x104fe200078e0210 */
[----:B------:R-:W-:Y:S01]  /*10d0*/  IADD3 R25, PT, PT, R9, R8, RZ ;  /* 0x0000000809197210 */ /* 0x000fe20007ffe0ff */
[----:B------:R-:W2:Y:S02]  /*10e0*/  LDG.E R10, desc[UR6][R10.64] ;  /* 0x000000060a0a7981 */ /* 0x000ea4000c1e1900 */
[----:B------:R-:W-:-:S02]  /*10f0*/  IMAD.WIDE R22, R23, 0x4, R16 ;  /* 0x0000000417167825 */ /* 0x000fc400078e0210 */
[----:B------:R-:W3:Y:S02]  /*1100*/  LDG.E R15, desc[UR6][R14.64] ;  /* 0x000000060e0f7981 */ /* 0x000ee4000c1e1900 */
[--C-:B-1----:R-:W-:Y:S02]  /*1110*/  IMAD.WIDE R16, R27, 0x4, R12.reuse ;  /* 0x000000041b107825 */ /* 0x102fe400078e020c */
        /* <DEDUP_REMOVED lines=9> */
.L_x_19:
[----:B------:R-:W-:Y:S05]  /*11b0*/  BSYNC.RECONVERGENT B1 ;  /* 0x0000000000017941 */ /* 0x000fea0003800200 */
.L_x_18:
        /* <DEDUP_REMOVED lines=21> */
.L_x_12:
[----:B------:R-:W-:Y:S05]  /*1310*/  BSYNC.RECONVERGENT B0 ;  /* 0x0000000000007941 */ /* 0x000fea0003800200 */
.L_x_11:
        /* <DEDUP_REMOVED lines=14> */
.L_x_21:
        /* <DEDUP_REMOVED lines=16> */
.L_x_23:


//--------------------- .nv.shared.reserved.0     --------------------------
	.section	.nv.shared.reserved.0,"aw",@nobits
	.weak		__nv_reservedSMEM_offset_0_alias
	.size		__nv_reservedSMEM_offset_0_alias, 0, 64
	.other		__nv_reservedSMEM_offset_0_alias,@"STO_CUDA_RESERVED_SHARED STV_DEFAULT"
__nv_reservedSMEM_offset_0_alias:
	.zero		0
	.zero		64


//--------------------- .nv.constant0.K5          --------------------------
	.section	.nv.constant0.K5,"a",@progbits
	.sectionflags	@""
	.align	4
.nv.constant0.K5:
	.zero		988


//--------------------- .nv.constant0.K4          --------------------------
	.section	.nv.constant0.K4,"a",@progbits
	.sectionflags	@""
	.align	4
.nv.constant0.K4:
	.zero		988


//--------------------- SYMBOLS --------------------------

	.type		.nv.reservedSmem.offset0,@object
	.size		.nv.reservedSmem.offset0,0x4
